	.headerflags	@"EF_CUDA_TEXMODE_UNIFIED EF_CUDA_64BIT_ADDRESS EF_CUDA_ACCELERATORS EF_CUDA_SM90 EF_CUDA_VIRTUAL_SM(EF_CUDA_SM90)"
	.elftype	@"ET_EXEC"


//--------------------- .nv.info                  --------------------------
	.section	.nv.info,"",@"SHT_CUDA_INFO"
	.align	4


	//----- nvinfo : EIATTR_REGCOUNT
	.align		4
        /*0000*/ 	.byte	0x04, 0x2f
        /*0002*/ 	.short	(.L_3 - .L_2)
	.align		4
.L_2:
        /*0004*/ 	.word	index@(triton_poi_fused__native_batch_norm_legit_no_training_mul_softplus_tanh_5)
        /*0008*/ 	.word	0x00000020


	//----- nvinfo : EIATTR_MIN_STACK_SIZE
	.align		4
.L_3:
        /*000c*/ 	.byte	0x04, 0x12
        /*000e*/ 	.short	(.L_5 - .L_4)
	.align		4
.L_4:
        /*0010*/ 	.word	index@(triton_poi_fused__native_batch_norm_legit_no_training_mul_softplus_tanh_5)
        /*0014*/ 	.word	0x00000000


	//----- nvinfo : EIATTR_FRAME_SIZE
	.align		4
.L_5:
        /*0018*/ 	.byte	0x04, 0x11
        /*001a*/ 	.short	(.L_7 - .L_6)
	.align		4
.L_6:
        /*001c*/ 	.word	index@(triton_poi_fused__native_batch_norm_legit_no_training_mul_softplus_tanh_5)
        /*0020*/ 	.word	0x00000000


	//----- nvinfo : EIATTR_MIN_STACK_SIZE
	.align		4
.L_7:
        /*0024*/ 	.byte	0x04, 0x12
        /*0026*/ 	.short	(.L_9 - .L_8)
	.align		4
.L_8:
        /*0028*/ 	.word	index@(triton_poi_fused__native_batch_norm_legit_no_training_mul_softplus_tanh_5)
        /*002c*/ 	.word	0x00000000
.L_9:


//--------------------- .nv.info.triton_poi_fused__native_batch_norm_legit_no_training_mul_softplus_tanh_5 --------------------------
	.section	.nv.info.triton_poi_fused__native_batch_norm_legit_no_training_mul_softplus_tanh_5,"",@"SHT_CUDA_INFO"
	.sectionflags	@""
	.align	4


	//----- nvinfo : EIATTR_CUDA_API_VERSION
	.align		4
        /*0000*/ 	.byte	0x04, 0x37
        /*0002*/ 	.short	(.L_11 - .L_10)
.L_10:
        /*0004*/ 	.word	0x0000007c


	//----- nvinfo : EIATTR_KPARAM_INFO
	.align		4
.L_11:
        /*0008*/ 	.byte	0x04, 0x17
        /*000a*/ 	.short	(.L_13 - .L_12)
.L_12:
        /*000c*/ 	.word	0x00000000
        /*0010*/ 	.short	0x0006
        /*0012*/ 	.short	0x0030
        /*0014*/ 	.byte	0x00, 0xf0, 0x11, 0x00


	//----- nvinfo : EIATTR_KPARAM_INFO
	.align		4
.L_13:
        /*0018*/ 	.byte	0x04, 0x17
        /*001a*/ 	.short	(.L_15 - .L_14)
.L_14:
        /*001c*/ 	.word	0x00000000
        /*0020*/ 	.short	0x0005
        /*0022*/ 	.short	0x0028
        /*0024*/ 	.byte	0x00, 0xf4, 0x21, 0x00


	//----- nvinfo : EIATTR_KPARAM_INFO
	.align		4
.L_15:
        /*0028*/ 	.byte	0x04, 0x17
        /*002a*/ 	.short	(.L_17 - .L_16)
.L_16:
        /*002c*/ 	.word	0x00000000
        /*0030*/ 	.short	0x0004
        /*0032*/ 	.short	0x0020
        /*0034*/ 	.byte	0x00, 0xf4, 0x21, 0x00


	//----- nvinfo : EIATTR_KPARAM_INFO
	.align		4
.L_17:
        /*0038*/ 	.byte	0x04, 0x17
        /*003a*/ 	.short	(.L_19 - .L_18)
.L_18:
        /*003c*/ 	.word	0x00000000
        /*0040*/ 	.short	0x0003
        /*0042*/ 	.short	0x0018
        /*0044*/ 	.byte	0x00, 0xf4, 0x21, 0x00


	//----- nvinfo : EIATTR_KPARAM_INFO
	.align		4
.L_19:
        /*0048*/ 	.byte	0x04, 0x17
        /*004a*/ 	.short	(.L_21 - .L_20)
.L_20:
        /*004c*/ 	.word	0x00000000
        /*0050*/ 	.short	0x0002
        /*0052*/ 	.short	0x0010
        /*0054*/ 	.byte	0x00, 0xf4, 0x21, 0x00


	//----- nvinfo : EIATTR_KPARAM_INFO
	.align		4
.L_21:
        /*0058*/ 	.byte	0x04, 0x17
        /*005a*/ 	.short	(.L_23 - .L_22)
.L_22:
        /*005c*/ 	.word	0x00000000
        /*0060*/ 	.short	0x0001
        /*0062*/ 	.short	0x0008
        /*0064*/ 	.byte	0x00, 0xf4, 0x21, 0x00


	//----- nvinfo : EIATTR_KPARAM_INFO
	.align		4
.L_23:
        /*0068*/ 	.byte	0x04, 0x17
        /*006a*/ 	.short	(.L_25 - .L_24)
.L_24:
        /*006c*/ 	.word	0x00000000
        /*0070*/ 	.short	0x0000
        /*0072*/ 	.short	0x0000
        /*0074*/ 	.byte	0x00, 0xf4, 0x21, 0x00


	//----- nvinfo : EIATTR_SPARSE_MMA_MASK
	.align		4
.L_25:
        /*0078*/ 	.byte	0x03, 0x50
        /*007a*/ 	.short	0x0000


	//----- nvinfo : EIATTR_MAXREG_COUNT
	.align		4
        /*007c*/ 	.byte	0x03, 0x1b
        /*007e*/ 	.short	0x00ff


	//----- nvinfo : EIATTR_EXIT_INSTR_OFFSETS
	.align		4
        /*0080*/ 	.byte	0x04, 0x1c
        /*0082*/ 	.short	(.L_27 - .L_26)


	//   ....[0]....
.L_26:
        /*0084*/ 	.word	0x000023d0


	//----- nvinfo : EIATTR_REQNTID
	.align		4
.L_27:
        /*0088*/ 	.byte	0x04, 0x10
        /*008a*/ 	.short	(.L_29 - .L_28)
.L_28:
        /*008c*/ 	.word	0x00000080
        /*0090*/ 	.word	0x00000001
        /*0094*/ 	.word	0x00000001


	//----- nvinfo : EIATTR_CRS_STACK_SIZE
	.align		4
.L_29:
        /*0098*/ 	.byte	0x04, 0x1e
        /*009a*/ 	.short	(.L_31 - .L_30)
.L_30:
        /*009c*/ 	.word	0x00000000


	//----- nvinfo : EIATTR_CBANK_PARAM_SIZE
	.align		4
.L_31:
        /*00a0*/ 	.byte	0x03, 0x19
        /*00a2*/ 	.short	0x0034


	//----- nvinfo : EIATTR_PARAM_CBANK
	.align		4
        /*00a4*/ 	.byte	0x04, 0x0a
        /*00a6*/ 	.short	(.L_33 - .L_32)
	.align		4
.L_32:
        /*00a8*/ 	.word	index@(.nv.constant0.triton_poi_fused__native_batch_norm_legit_no_training_mul_softplus_tanh_5)
        /*00ac*/ 	.short	0x0210
        /*00ae*/ 	.short	0x0034


	//----- nvinfo : EIATTR_SW_WAR
	.align		4
.L_33:
        /*00b0*/ 	.byte	0x04, 0x36
        /*00b2*/ 	.short	(.L_35 - .L_34)
.L_34:
        /*00b4*/ 	.word	0x00000008
.L_35:


//--------------------- .nv.callgraph             --------------------------
	.section	.nv.callgraph,"",@"SHT_CUDA_CALLGRAPH"
	.align	4
	.sectionentsize	8
	.align		4
        /*0000*/ 	.word	0x00000000
	.align		4
        /*0004*/ 	.word	0xffffffff
	.align		4
        /*0008*/ 	.word	0x00000000
	.align		4
        /*000c*/ 	.word	0xfffffffe
	.align		4
        /*0010*/ 	.word	0x00000000
	.align		4
        /*0014*/ 	.word	0xfffffffd
	.align		4
        /*0018*/ 	.word	0x00000000
	.align		4
        /*001c*/ 	.word	0xfffffffc


//--------------------- .nv.constant4             --------------------------
	.section	.nv.constant4,"a",@progbits
	.align	8
	.align		8
.nv.constant4:
        /*0000*/ 	.dword	_$_str
	.align		8
        /*0008*/ 	.dword	_$_str_$_2


//--------------------- .text.triton_poi_fused__native_batch_norm_legit_no_training_mul_softplus_tanh_5 --------------------------
	.section	.text.triton_poi_fused__native_batch_norm_legit_no_training_mul_softplus_tanh_5,"ax",@progbits
	.align	128
        .global         triton_poi_fused__native_batch_norm_legit_no_training_mul_softplus_tanh_5
        .type           triton_poi_fused__native_batch_norm_legit_no_training_mul_softplus_tanh_5,@function
        .size           triton_poi_fused__native_batch_norm_legit_no_training_mul_softplus_tanh_5,(.L_x_41 - triton_poi_fused__native_batch_norm_legit_no_training_mul_softplus_tanh_5)
        .other          triton_poi_fused__native_batch_norm_legit_no_training_mul_softplus_tanh_5,@"STO_CUDA_ENTRY STV_DEFAULT"
triton_poi_fused__native_batch_norm_legit_no_training_mul_softplus_tanh_5:
.text.triton_poi_fused__native_batch_norm_legit_no_training_mul_softplus_tanh_5:
[----:B------:R-:W0:Y:S01]  /*0000*/  LDC R1, c[0x0][0x28] ;  /* 0x00000a00ff017b82 */ /* 0x000e220000000800 */
[----:B------:R-:W1:Y:S07]  /*0010*/  S2R R0, SR_TID.X ;  /* 0x0000000000007919 */ /* 0x000e6e0000002100 */
[----:B------:R-:W2:Y:S01]  /*0020*/  LDC.64 R4, c[0x0][0x228] ;  /* 0x00008a00ff047b82 */ /* 0x000ea20000000a00 */
[----:B------:R-:W-:Y:S01]  /*0030*/  ULDC.64 UR4, c[0x0][0x208] ;  /* 0x0000820000047ab9 */ /* 0x000fe20000000a00 */
[----:B------:R-:W3:Y:S06]  /*0040*/  S2R R7, SR_CTAID.X ;  /* 0x0000000000077919 */ /* 0x000eec0000002500 */
[----:B------:R-:W4:Y:S01]  /*0050*/  LDC.64 R8, c[0x0][0x220] ;  /* 0x00008800ff087b82 */ /* 0x000f220000000a00 */
[----:B------:R-:W-:-:S07]  /*0060*/  HFMA2.MMA R26, -RZ, RZ, 1.625, 0 ;  /* 0x3e800000ff1a7435 */ /* 0x000fce00000001ff */
[----:B------:R-:W5:Y:S08]  /*0070*/  LDC.64 R20, c[0x0][0x218] ;  /* 0x00008600ff147b82 */ /* 0x000f700000000a00 */
[----:B------:R-:W5:Y:S01]  /*0080*/  LDC.64 R12, c[0x0][0x230] ;  /* 0x00008c00ff0c7b82 */ /* 0x000f620000000a00 */
[----:B-1----:R-:W-:-:S07]  /*0090*/  SHF.L.U32 R0, R0, 0x2, RZ ;  /* 0x0000000200007819 */ /* 0x002fce00000006ff */
[----:B------:R-:W1:Y:S01]  /*00a0*/  LDC.64 R16, c[0x0][0x238] ;  /* 0x00008e00ff107b82 */ /* 0x000e620000000a00 */
[----:B---3--:R-:W-:Y:S02]  /*00b0*/  SHF.R.S32.HI R3, RZ, 0x15, R7 ;  /* 0x00000015ff037819 */ /* 0x008fe40000011407 */
[----:B------:R-:W-:Y:S02]  /*00c0*/  LOP3.LUT R0, R0, 0x1fc, RZ, 0xc0, !PT ;  /* 0x000001fc00007812 */ /* 0x000fe400078ec0ff */
[----:B------:R-:W-:Y:S02]  /*00d0*/  SGXT R3, R3, 0x1 ;  /* 0x000000010303781a */ /* 0x000fe40000000200 */
[----:B------:R-:W-:-:S04]  /*00e0*/  LEA R2, R7, R0, 0xa ;  /* 0x0000000007027211 */ /* 0x000fc800078e50ff */
[----:B------:R-:W-:-:S04]  /*00f0*/  LEA.HI R3, R3, R2, RZ, 0x9 ;  /* 0x0000000203037211 */ /* 0x000fc800078f48ff */
[----:B------:R-:W-:-:S04]  /*0100*/  LOP3.LUT R3, R3, 0xfffffe00, RZ, 0xc0, !PT ;  /* 0xfffffe0003037812 */ /* 0x000fc800078ec0ff */
[----:B------:R-:W-:-:S05]  /*0110*/  IADD3 R19, R2, -R3, RZ ;  /* 0x8000000302137210 */ /* 0x000fca0007ffe0ff */
[----:B--2---:R-:W-:-:S06]  /*0120*/  IMAD.WIDE R4, R19, 0x4, R4 ;  /* 0x0000000413047825 */ /* 0x004fcc00078e0204 */
[----:B------:R-:W2:Y:S01]  /*0130*/  LDG.E.EL.128 R4, desc[UR4][R4.64] ;  /* 0x0000000404047981 */ /* 0x000ea2000c2e1d00 */
[----:B----4-:R-:W-:-:S04]  /*0140*/  IMAD.WIDE R8, R19, 0x4, R8 ;  /* 0x0000000413087825 */ /* 0x010fc800078e0208 */
[----:B-----5:R-:W-:Y:S02]  /*0150*/  IMAD.WIDE R20, R2, 0x4, R20 ;  /* 0x0000000402147825 */ /* 0x020fe400078e0214 */
[----:B------:R-:W3:Y:S02]  /*0160*/  LDG.E.EL.128 R8, desc[UR4][R8.64] ;  /* 0x0000000408087981 */ /* 0x000ee4000c2e1d00 */
[----:B0-----:R-:W-:-:S04]  /*0170*/  IMAD.WIDE R12, R19, 0x4, R12 ;  /* 0x00000004130c7825 */ /* 0x001fc800078e020c */
[----:B-1----:R-:W-:-:S04]  /*0180*/  IMAD.WIDE R16, R19, 0x4, R16 ;  /* 0x0000000413107825 */ /* 0x002fc800078e0210 */
[----:B--2---:R-:W-:Y:S01]  /*0190*/  FADD R0, R4, 9.9999997473787516356e-06 ;  /* 0x3727c5ac04007421 */ /* 0x004fe20000000000 */
[----:B------:R-:W-:Y:S01]  /*01a0*/  FADD R3, R5, 9.9999997473787516356e-06 ;  /* 0x3727c5ac05037421 */ /* 0x000fe20000000000 */
[----:B------:R-:W-:Y:S01]  /*01b0*/  FADD R6, R6, 9.9999997473787516356e-06 ;  /* 0x3727c5ac06067421 */ /* 0x000fe20000000000 */
[----:B------:R-:W-:-:S03]  /*01c0*/  FADD R7, R7, 9.9999997473787516356e-06 ;  /* 0x3727c5ac07077421 */ /* 0x000fc60000000000 */
[----:B------:R-:W0:Y:S08]  /*01d0*/  MUFU.SQRT R0, R0 ;  /* 0x0000000000007308 */ /* 0x000e300000002000 */
[----:B------:R-:W1:Y:S01]  /*01e0*/  MUFU.SQRT R24, R6 ;  /* 0x0000000600187308 */ /* 0x000e620000002000 */
[----:B0-----:R-:W-:-:S07]  /*01f0*/  FSETP.GT.AND P6, PT, R0, 8.50705917302346158658e+37, PT ;  /* 0x7e8000000000780b */ /* 0x001fce0003fc4000 */
[----:B------:R-:W0:Y:S01]  /*0200*/  MUFU.SQRT R3, R3 ;  /* 0x0000000300037308 */ /* 0x000e220000002000 */
[----:B------:R-:W-:Y:S02]  /*0210*/  FSETP.GEU.AND P5, PT, R0, 1.175494350822287508e-38, PT ;  /* 0x008000000000780b */ /* 0x000fe40003fae000 */
[----:B------:R-:W-:Y:S02]  /*0220*/  FSEL R4, R26, 1, P6 ;  /* 0x3f8000001a047808 */ /* 0x000fe40003000000 */
[----:B-1----:R-:W-:-:S03]  /*0230*/  FSETP.GT.AND P3, PT, R24, 8.50705917302346158658e+37, PT ;  /* 0x7e8000001800780b */ /* 0x002fc60003f64000 */
[----:B------:R-:W1:Y:S01]  /*0240*/  MUFU.SQRT R18, R7 ;  /* 0x0000000700127308 */ /* 0x000e620000002000 */
[----:B------:R-:W-:Y:S02]  /*0250*/  FSETP.GEU.AND P0, PT, R24, 1.175494350822287508e-38, PT ;  /* 0x008000001800780b */ /* 0x000fe40003f0e000 */
[----:B------:R-:W-:Y:S01]  /*0260*/  FSEL R15, R26, 1, P3 ;  /* 0x3f8000001a0f7808 */ /* 0x000fe20001800000 */
[----:B------:R-:W-:Y:S02]  /*0270*/  @P6 FMUL R0, R0, 0.25 ;  /* 0x3e80000000006820 */ /* 0x000fe40000400000 */
[----:B------:R-:W-:Y:S01]  /*0280*/  @!P5 FMUL R4, R4, 16777216 ;  /* 0x4b8000000404d820 */ /* 0x000fe20000400000 */
[C---:B0-----:R-:W-:Y:S01]  /*0290*/  FSETP.GT.AND P4, PT, R3.reuse, 8.50705917302346158658e+37, PT ;  /* 0x7e8000000300780b */ /* 0x041fe20003f84000 */
[----:B------:R-:W-:Y:S01]  /*02a0*/  @!P5 FMUL R0, R0, 16777216 ;  /* 0x4b8000000000d820 */ /* 0x000fe20000400000 */
[----:B------:R-:W-:Y:S02]  /*02b0*/  FSETP.GEU.AND P1, PT, R3, 1.175494350822287508e-38, PT ;  /* 0x008000000300780b */ /* 0x000fe40003f2e000 */
[----:B------:R-:W-:Y:S01]  /*02c0*/  FSEL R14, R26, 1, P4 ;  /* 0x3f8000001a0e7808 */ /* 0x000fe20002000000 */
[----:B------:R-:W-:Y:S01]  /*02d0*/  @P3 FMUL R24, R24, 0.25 ;  /* 0x3e80000018183820 */ /* 0x000fe20000400000 */
[----:B------:R-:W0:Y:S01]  /*02e0*/  MUFU.RCP R27, R0 ;  /* 0x00000000001b7308 */ /* 0x000e220000001000 */
[----:B-1----:R-:W-:-:S02]  /*02f0*/  FSETP.GT.AND P2, PT, R18, 8.50705917302346158658e+37, PT ;  /* 0x7e8000001200780b */ /* 0x002fc40003f44000 */
[----:B------:R-:W-:Y:S01]  /*0300*/  @!P0 FMUL R24, R24, 16777216 ;  /* 0x4b80000018188820 */ /* 0x000fe20000400000 */
[----:B------:R-:W-:-:S03]  /*0310*/  FSETP.GEU.AND P6, PT, R18, 1.175494350822287508e-38, PT ;  /* 0x008000001200780b */ /* 0x000fc60003fce000 */
[----:B------:R-:W-:Y:S02]  /*0320*/  @P4 FMUL R3, R3, 0.25 ;  /* 0x3e80000003034820 */ /* 0x000fe40000400000 */
[----:B------:R-:W1:Y:S02]  /*0330*/  MUFU.RCP R24, R24 ;  /* 0x0000001800187308 */ /* 0x000e640000001000 */
[----:B------:R-:W-:-:S03]  /*0340*/  @!P1 FMUL R3, R3, 16777216 ;  /* 0x4b80000003039820 */ /* 0x000fc60000400000 */
[----:B------:R-:W-:Y:S01]  /*0350*/  @P2 FMUL R18, R18, 0.25 ;  /* 0x3e80000012122820 */ /* 0x000fe20000400000 */
[----:B0-----:R-:W-:Y:S02]  /*0360*/  FMUL R27, R27, R4 ;  /* 0x000000041b1b7220 */ /* 0x001fe40000400000 */
[----:B------:R-:W0:Y:S01]  /*0370*/  MUFU.RCP R25, R3 ;  /* 0x0000000300197308 */ /* 0x000e220000001000 */
[----:B------:R-:W3:Y:S01]  /*0380*/  LDG.E.128 R4, desc[UR4][R20.64] ;  /* 0x0000000414047981 */ /* 0x000ee2000c1e1d00 */
[----:B------:R-:W-:Y:S01]  /*0390*/  @!P6 FMUL R18, R18, 16777216 ;  /* 0x4b8000001212e820 */ /* 0x000fe20000400000 */
[----:B------:R-:W-:Y:S01]  /*03a0*/  @!P1 FMUL R14, R14, 16777216 ;  /* 0x4b8000000e0e9820 */ /* 0x000fe20000400000 */
[----:B------:R-:W-:-:S04]  /*03b0*/  @!P0 FMUL R15, R15, 16777216 ;  /* 0x4b8000000f0f8820 */ /* 0x000fc80000400000 */
[----:B------:R2:W4:Y:S01]  /*03c0*/  MUFU.RCP R0, R18 ;  /* 0x0000001200007308 */ /* 0x0005220000001000 */
[----:B-1----:R-:W-:Y:S01]  /*03d0*/  FMUL R24, R24, R15 ;  /* 0x0000000f18187220 */ /* 0x002fe20000400000 */
[----:B------:R-:W5:Y:S01]  /*03e0*/  LDG.E.128 R20, desc[UR4][R20.64+0x800] ;  /* 0x0008000414147981 */ /* 0x000f62000c1e1d00 */
[----:B0-----:R-:W-:-:S03]  /*03f0*/  FMUL R25, R25, R14 ;  /* 0x0000000e19197220 */ /* 0x001fc60000400000 */
[----:B------:R-:W5:Y:S04]  /*0400*/  LDG.E.EL.128 R12, desc[UR4][R12.64] ;  /* 0x000000040c0c7981 */ /* 0x000f68000c2e1d00 */
[----:B--2---:R-:W2:Y:S01]  /*0410*/  LDG.E.EL.128 R16, desc[UR4][R16.64] ;  /* 0x0000000410107981 */ /* 0x004ea2000c2e1d00 */
[----:B------:R-:W-:-:S05]  /*0420*/  FSEL R3, R26, 1, P2 ;  /* 0x3f8000001a037808 */ /* 0x000fca0001000000 */
[----:B------:R-:W-:-:S04]  /*0430*/  @!P6 FMUL R3, R3, 16777216 ;  /* 0x4b8000000303e820 */ /* 0x000fc80000400000 */
[----:B----4-:R-:W-:Y:S01]  /*0440*/  FMUL R0, R0, R3 ;  /* 0x0000000300007220 */ /* 0x010fe20000400000 */
[----:B------:R-:W-:Y:S01]  /*0450*/  BSSY B0, `(.L_x_0) ;  /* 0x000003f000007945 */ /* 0x000fe20003800000 */
[----:B---3--:R-:W-:-:S04]  /*0460*/  FADD R4, R4, -R8 ;  /* 0x8000000804047221 */ /* 0x008fc80000000000 */
[----:B------:R-:W-:Y:S01]  /*0470*/  FMUL R3, R4, R27 ;  /* 0x0000001b04037220 */ /* 0x000fe20000400000 */
[----:B-----5:R-:W-:-:S03]  /*0480*/  FADD R29, R20, -R8 ;  /* 0x80000008141d7221 */ /* 0x020fc60000000000 */
[----:B--2---:R-:W-:-:S04]  /*0490*/  FFMA R3, R12, R3, R16 ;  /* 0x000000030c037223 */ /* 0x004fc80000000010 */
[----:B------:R-:W-:-:S05]  /*04a0*/  FMUL R8, R3, 1.4426950216293334961 ;  /* 0x3fb8aa3b03087820 */ /* 0x000fca0000400000 */
[----:B------:R-:W-:-:S13]  /*04b0*/  FSETP.GEU.AND P0, PT, R8, -126, PT ;  /* 0xc2fc00000800780b */ /* 0x000fda0003f0e000 */
[----:B------:R-:W-:-:S06]  /*04c0*/  @!P0 FMUL R8, R8, 0.5 ;  /* 0x3f00000008088820 */ /* 0x000fcc0000400000 */
[----:B------:R-:W0:Y:S01]  /*04d0*/  MUFU.EX2 R8, R8 ;  /* 0x0000000800087308 */ /* 0x000e220000000800 */
[----:B------:R-:W-:Y:S01]  /*04e0*/  FADD R4, R5, -R9 ;  /* 0x8000000905047221 */ /* 0x000fe20000000000 */
[----:B0-----:R-:W-:-:S04]  /*04f0*/  @!P0 FMUL R8, R8, R8 ;  /* 0x0000000808088220 */ /* 0x001fc80000400000 */
[----:B------:R-:W-:-:S05]  /*0500*/  FADD.FTZ.RZ R5, R8, 1 ;  /* 0x3f80000008057421 */ /* 0x000fca000001c000 */
[----:B------:R-:W-:Y:S01]  /*0510*/  IADD3 R5, R5, -0x3f400000, RZ ;  /* 0xc0c0000005057810 */ /* 0x000fe20007ffe0ff */
[----:B------:R-:W-:-:S03]  /*0520*/  FADD R28, R21, -R9 ;  /* 0x80000009151c7221 */ /* 0x000fc60000000000 */
[----:B------:R-:W-:-:S04]  /*0530*/  LOP3.LUT R5, R5, 0xff800000, RZ, 0xc0, !PT ;  /* 0xff80000005057812 */ /* 0x000fc800078ec0ff */
[----:B------:R-:W-:Y:S02]  /*0540*/  IADD3 R9, -R5, 0x40800000, RZ ;  /* 0x4080000005097810 */ /* 0x000fe40007ffe1ff */
[----:B------:R-:W-:-:S03]  /*0550*/  IADD3 R20, R8, -R5, RZ ;  /* 0x8000000508147210 */ /* 0x000fc60007ffe0ff */
[----:B------:R-:W-:Y:S01]  /*0560*/  FFMA.FTZ R9, R9, R26, -1 ;  /* 0xbf80000009097423 */ /* 0x000fe2000001001a */
[----:B------:R-:W-:-:S03]  /*0570*/  MOV R21, 0x3d39bf78 ;  /* 0x3d39bf7800157802 */ /* 0x000fc60000000f00 */
[----:B------:R-:W-:-:S04]  /*0580*/  FADD R20, R20, R9 ;  /* 0x0000000914147221 */ /* 0x000fc80000000000 */
[----:B------:R-:W-:-:S04]  /*0590*/  FFMA.FTZ R9, R20, -R21, 0.10546888411045074463 ;  /* 0x3dd8001214097423 */ /* 0x000fc80000010815 */
[----:B------:R-:W-:Y:S01]  /*05a0*/  FFMA.FTZ R9, R20, R9, -0.13229703903198242188 ;  /* 0xbe0778e014097423 */ /* 0x000fe20000010009 */
[----:B------:R-:W-:-:S03]  /*05b0*/  FMUL R4, R4, R25 ;  /* 0x0000001904047220 */ /* 0x000fc60000400000 */
[----:B------:R-:W-:Y:S01]  /*05c0*/  FFMA.FTZ R9, R20, R9, 0.14491446316242218018 ;  /* 0x3e14647514097423 */ /* 0x000fe20000010009 */
[----:B------:R-:W-:-:S03]  /*05d0*/  FFMA R4, R13, R4, R17 ;  /* 0x000000040d047223 */ /* 0x000fc60000000011 */
[----:B------:R-:W-:Y:S01]  /*05e0*/  FFMA.FTZ R9, R20, R9, -0.16641564667224884033 ;  /* 0xbe2a68dd14097423 */ /* 0x000fe20000010009 */
[----:B------:R-:W-:-:S03]  /*05f0*/  FMUL R26, R4, 1.4426950216293334961 ;  /* 0x3fb8aa3b041a7820 */ /* 0x000fc60000400000 */
[----:B------:R-:W-:Y:S02]  /*0600*/  FFMA.FTZ R9, R20, R9, 0.19988867640495300293 ;  /* 0x3e4caf9e14097423 */ /* 0x000fe40000010009 */
[----:B------:R-:W-:Y:S02]  /*0610*/  FSETP.GEU.AND P0, PT, R26, -126, PT ;  /* 0xc2fc00001a00780b */ /* 0x000fe40003f0e000 */
[----:B------:R-:W-:-:S04]  /*0620*/  FFMA.FTZ R9, R20, R9, -0.25000196695327758789 ;  /* 0xbe80004214097423 */ /* 0x000fc80000010009 */
[----:B------:R-:W-:-:S04]  /*0630*/  FFMA.FTZ R9, R20, R9, 0.33333510160446166992 ;  /* 0x3eaaaae614097423 */ /* 0x000fc80000010009 */
[----:B------:R-:W-:-:S04]  /*0640*/  FFMA.FTZ R9, R20, R9, -0.5 ;  /* 0xbf00000014097423 */ /* 0x000fc80000010009 */
[----:B------:R-:W-:Y:S01]  /*0650*/  FMUL R9, R20, R9 ;  /* 0x0000000914097220 */ /* 0x000fe20000400000 */
[----:B------:R-:W-:-:S03]  /*0660*/  @!P0 FMUL R26, R26, 0.5 ;  /* 0x3f0000001a1a8820 */ /* 0x000fc60000400000 */
[----:B------:R-:W-:Y:S02]  /*0670*/  FFMA.FTZ R20, R20, R9, R20 ;  /* 0x0000000914147223 */ /* 0x000fe40000010014 */
[----:B------:R-:W0:Y:S01]  /*0680*/  MUFU.EX2 R9, R26 ;  /* 0x0000001a00097308 */ /* 0x000e220000000800 */
[----:B------:R-:W-:-:S05]  /*0690*/  I2FP.F32.S32 R5, R5 ;  /* 0x0000000500057245 */ /* 0x000fca0000201400 */
[----:B------:R-:W-:-:S04]  /*06a0*/  FMUL R5, R5, 1.1920928955078125e-07 ;  /* 0x3400000005057820 */ /* 0x000fc80000400000 */
[----:B------:R-:W-:Y:S01]  /*06b0*/  FFMA.FTZ R20, R5, 0.69314718246459960938, R20 ;  /* 0x3f31721805147823 */ /* 0x000fe20000010014 */
[----:B0-----:R-:W-:-:S04]  /*06c0*/  @!P0 FMUL R9, R9, R9 ;  /* 0x0000000909098220 */ /* 0x001fc80000400000 */
[----:B------:R-:W-:Y:S01]  /*06d0*/  FADD.FTZ.RZ R5, R9, 1 ;  /* 0x3f80000009057421 */ /* 0x000fe2000001c000 */
[----:B------:R-:W-:-:S04]  /*06e0*/  FMUL R27, R29, R27 ;  /* 0x0000001b1d1b7220 */ /* 0x000fc80000400000 */
[----:B------:R-:W-:Y:S01]  /*06f0*/  IADD3 R5, R5, -0x3f400000, RZ ;  /* 0xc0c0000005057810 */ /* 0x000fe20007ffe0ff */
[----:B------:R-:W-:-:S03]  /*0700*/  FFMA R12, R12, R27, R16 ;  /* 0x0000001b0c0c7223 */ /* 0x000fc60000000010 */
[----:B------:R-:W-:Y:S01]  /*0710*/  LOP3.LUT R16, R5, 0xff800000, RZ, 0xc0, !PT ;  /* 0xff80000005107812 */ /* 0x000fe200078ec0ff */
[--C-:B------:R-:W-:Y:S01]  /*0720*/  FADD R5, R6, -R10.reuse ;  /* 0x8000000a06057221 */ /* 0x100fe20000000000 */
[----:B------:R-:W-:Y:S02]  /*0730*/  HFMA2.MMA R6, -RZ, RZ, 1.625, 0 ;  /* 0x3e800000ff067435 */ /* 0x000fe400000001ff */
[----:B------:R-:W-:Y:S01]  /*0740*/  IADD3 R29, -R16, 0x40800000, RZ ;  /* 0x40800000101d7810 */ /* 0x000fe20007ffe1ff */
[----:B------:R-:W-:Y:S01]  /*0750*/  FADD R27, R22, -R10 ;  /* 0x8000000a161b7221 */ /* 0x000fe20000000000 */
[----:B------:R-:W-:Y:S02]  /*0760*/  IADD3 R22, R9, -R16, RZ ;  /* 0x8000001009167210 */ /* 0x000fe40007ffe0ff */
[----:B------:R-:W-:-:S04]  /*0770*/  ISETP.GE.U32.AND P0, PT, R8, 0x7f800000, PT ;  /* 0x7f8000000800780c */ /* 0x000fc80003f06070 */
[----:B------:R-:W-:Y:S01]  /*0780*/  FFMA.FTZ R29, R29, R6, -1 ;  /* 0xbf8000001d1d7423 */ /* 0x000fe20000010006 */
[----:B------:R-:W-:-:S03]  /*0790*/  FMUL R28, R28, R25 ;  /* 0x000000191c1c7220 */ /* 0x000fc60000400000 */
[----:B------:R-:W-:-:S04]  /*07a0*/  FADD R22, R22, R29 ;  /* 0x0000001d16167221 */ /* 0x000fc80000000000 */
[----:B------:R-:W-:-:S04]  /*07b0*/  FFMA.FTZ R25, R22, -R21, 0.10546888411045074463 ;  /* 0x3dd8001216197423 */ /* 0x000fc80000010815 */
[----:B------:R-:W-:-:S04]  /*07c0*/  FFMA.FTZ R25, R22, R25, -0.13229703903198242188 ;  /* 0xbe0778e016197423 */ /* 0x000fc80000010019 */
[----:B------:R-:W-:Y:S01]  /*07d0*/  FFMA.FTZ R25, R22, R25, 0.14491446316242218018 ;  /* 0x3e14647516197423 */ /* 0x000fe20000010019 */
[----:B------:R-:W-:Y:S06]  /*07e0*/  @!P0 BRA `(.L_x_1) ;  /* 0x0000000000148947 */ /* 0x000fec0003800000 */
[----:B------:R-:W-:-:S13]  /*07f0*/  ISETP.GE.AND P0, PT, R8, -0x407fffff, PT ;  /* 0xbf8000010800780c */ /* 0x000fda0003f06270 */
[----:B------:R-:W-:-:S05]  /*0800*/  @P0 MOV R29, 0x7f800000 ;  /* 0x7f800000001d0802 */ /* 0x000fca0000000f00 */
[C---:B------:R-:W-:Y:S01]  /*0810*/  @P0 FFMA.FTZ R20, R8.reuse, R29, +INF ;  /* 0x7f80000008140423 */ /* 0x040fe2000001001d */
[----:B------:R-:W-:-:S04]  /*0820*/  FSETP.NEU.AND P0, PT, R8, RZ, PT ;  /* 0x000000ff0800720b */ /* 0x000fc80003f0d000 */
[----:B------:R-:W-:-:S09]  /*0830*/  FSEL R20, R20, -RZ, P0 ;  /* 0x800000ff14147208 */ /* 0x000fd20000000000 */
.L_x_1:
[----:B------:R-:W-:Y:S05]  /*0840*/  BSYNC B0 ;  /* 0x0000000000007941 */ /* 0x000fea0003800000 */
.L_x_0:
[C---:B------:R-:W-:Y:S01]  /*0850*/  FFMA.FTZ R25, R22.reuse, R25, -0.16641564667224884033 ;  /* 0xbe2a68dd16197423 */ /* 0x040fe20000010019 */
[----:B------:R-:W-:Y:S01]  /*0860*/  FMUL R5, R5, R24 ;  /* 0x0000001805057220 */ /* 0x000fe20000400000 */
[----:B------:R-:W-:Y:S01]  /*0870*/  FADD R7, R7, -R11 ;  /* 0x8000000b07077221 */ /* 0x000fe20000000000 */
[----:B------:R-:W-:Y:S01]  /*0880*/  FFMA R13, R13, R28, R17 ;  /* 0x0000001c0d0d7223 */ /* 0x000fe20000000011 */
[----:B------:R-:W-:Y:S01]  /*0890*/  FFMA.FTZ R25, R22, R25, 0.19988867640495300293 ;  /* 0x3e4caf9e16197423 */ /* 0x000fe20000010019 */
[--C-:B------:R-:W-:Y:S01]  /*08a0*/  FFMA R10, R14, R5, R18.reuse ;  /* 0x000000050e0a7223 */ /* 0x100fe20000000012 */
[----:B------:R-:W-:Y:S01]  /*08b0*/  FMUL R26, R7, R0 ;  /* 0x00000000071a7220 */ /* 0x000fe20000400000 */
[----:B------:R-:W-:Y:S01]  /*08c0*/  FMUL R27, R24, R27 ;  /* 0x0000001b181b7220 */ /* 0x000fe20000400000 */
[----:B------:R-:W-:Y:S01]  /*08d0*/  FFMA.FTZ R5, R22, R25, -0.25000196695327758789 ;  /* 0xbe80004216057423 */ /* 0x000fe20000010019 */
[----:B------:R-:W-:Y:S01]  /*08e0*/  FMUL R25, R10, 1.4426950216293334961 ;  /* 0x3fb8aa3b0a197820 */ /* 0x000fe20000400000 */
[----:B------:R-:W-:Y:S01]  /*08f0*/  FADD R23, R23, -R11 ;  /* 0x8000000b17177221 */ /* 0x000fe20000000000 */
[----:B------:R-:W-:Y:S01]  /*0900*/  FFMA R14, R14, R27, R18 ;  /* 0x0000001b0e0e7223 */ /* 0x000fe20000000012 */
[----:B------:R-:W-:Y:S01]  /*0910*/  FFMA.FTZ R5, R22, R5, 0.33333510160446166992 ;  /* 0x3eaaaae616057423 */ /* 0x000fe20000010005 */
[----:B------:R-:W-:Y:S01]  /*0920*/  FMUL R27, R13, 1.4426950216293334961 ;  /* 0x3fb8aa3b0d1b7820 */ /* 0x000fe20000400000 */
[----:B------:R-:W-:Y:S01]  /*0930*/  FSETP.GEU.AND P0, PT, R25, -126, PT ;  /* 0xc2fc00001900780b */ /* 0x000fe20003f0e000 */
[----:B------:R-:W-:Y:S01]  /*0940*/  FMUL R0, R0, R23 ;  /* 0x0000001700007220 */ /* 0x000fe20000400000 */
[----:B------:R-:W-:Y:S01]  /*0950*/  FFMA.FTZ R5, R22, R5, -0.5 ;  /* 0xbf00000016057423 */ /* 0x000fe20000010005 */
[----:B------:R-:W-:Y:S01]  /*0960*/  FMUL R23, R12, 1.4426950216293334961 ;  /* 0x3fb8aa3b0c177820 */ /* 0x000fe20000400000 */
[----:B------:R-:W-:Y:S02]  /*0970*/  BSSY B0, `(.L_x_2) ;  /* 0x000004a000007945 */ /* 0x000fe40003800000 */
[----:B------:R-:W-:-:S04]  /*0980*/  FMUL R5, R22, R5 ;  /* 0x0000000516057220 */ /* 0x000fc80000400000 */
[----:B------:R-:W-:Y:S01]  /*0990*/  FFMA.FTZ R8, R22, R5, R22 ;  /* 0x0000000516087223 */ /* 0x000fe20000010016 */
[C-C-:B------:R-:W-:Y:S01]  /*09a0*/  FFMA R5, R15.reuse, R26, R19.reuse ;  /* 0x0000001a0f057223 */ /* 0x140fe20000000013 */
[----:B------:R-:W-:Y:S01]  /*09b0*/  FFMA R15, R15, R0, R19 ;  /* 0x000000000f0f7223 */ /* 0x000fe20000000013 */
[----:B------:R-:W-:Y:S02]  /*09c0*/  @!P0 FMUL R25, R25, 0.5 ;  /* 0x3f00000019198820 */ /* 0x000fe40000400000 */
[----:B------:R-:W-:Y:S02]  /*09d0*/  FMUL R26, R5, 1.4426950216293334961 ;  /* 0x3fb8aa3b051a7820 */ /* 0x000fe40000400000 */
[----:B------:R-:W0:Y:S03]  /*09e0*/  MUFU.EX2 R7, R25 ;  /* 0x0000001900077308 */ /* 0x000e260000000800 */
[----:B------:R-:W-:Y:S01]  /*09f0*/  FSETP.GEU.AND P1, PT, R26, -126, PT ;  /* 0xc2fc00001a00780b */ /* 0x000fe20003f2e000 */
[----:B0-----:R-:W-:-:S12]  /*0a00*/  @!P0 FMUL R7, R7, R7 ;  /* 0x0000000707078220 */ /* 0x001fd80000400000 */
[----:B------:R-:W-:Y:S01]  /*0a10*/  @!P1 FMUL R26, R26, 0.5 ;  /* 0x3f0000001a1a9820 */ /* 0x000fe20000400000 */
[----:B------:R-:W-:Y:S01]  /*0a20*/  FSETP.GEU.AND P0, PT, R23, -126, PT ;  /* 0xc2fc00001700780b */ /* 0x000fe20003f0e000 */
[----:B------:R-:W-:Y:S02]  /*0a30*/  FADD.FTZ.RZ R22, R7, 1 ;  /* 0x3f80000007167421 */ /* 0x000fe4000001c000 */
[----:B------:R-:W0:Y:S03]  /*0a40*/  MUFU.EX2 R17, R26 ;  /* 0x0000001a00117308 */ /* 0x000e260000000800 */
[----:B------:R-:W-:-:S04]  /*0a50*/  IADD3 R22, R22, -0x3f400000, RZ ;  /* 0xc0c0000016167810 */ /* 0x000fc80007ffe0ff */
[----:B------:R-:W-:-:S03]  /*0a60*/  LOP3.LUT R22, R22, 0xff800000, RZ, 0xc0, !PT ;  /* 0xff80000016167812 */ /* 0x000fc600078ec0ff */
[----:B------:R-:W-:Y:S01]  /*0a70*/  @!P0 FMUL R23, R23, 0.5 ;  /* 0x3f00000017178820 */ /* 0x000fe20000400000 */
[----:B------:R-:W-:Y:S02]  /*0a80*/  IADD3 R25, -R22, 0x40800000, RZ ;  /* 0x4080000016197810 */ /* 0x000fe40007ffe1ff */
[----:B------:R-:W-:Y:S01]  /*0a90*/  IADD3 R18, R7, -R22, RZ ;  /* 0x8000001607127210 */ /* 0x000fe20007ffe0ff */
[----:B0-----:R-:W-:Y:S01]  /*0aa0*/  @!P1 FMUL R17, R17, R17 ;  /* 0x0000001111119220 */ /* 0x001fe20000400000 */
[----:B------:R-:W-:Y:S01]  /*0ab0*/  FSETP.GEU.AND P1, PT, R27, -126, PT ;  /* 0xc2fc00001b00780b */ /* 0x000fe20003f2e000 */
[----:B------:R-:W-:Y:S02]  /*0ac0*/  FFMA.FTZ R25, R25, R6, -1 ;  /* 0xbf80000019197423 */ /* 0x000fe40000010006 */
[----:B------:R-:W-:Y:S02]  /*0ad0*/  FADD.FTZ.RZ R24, R17, 1 ;  /* 0x3f80000011187421 */ /* 0x000fe4000001c000 */
[----:B------:R-:W-:-:S03]  /*0ae0*/  FADD R18, R18, R25 ;  /* 0x0000001912127221 */ /* 0x000fc60000000000 */
[----:B------:R-:W-:Y:S01]  /*0af0*/  IADD3 R24, R24, -0x3f400000, RZ ;  /* 0xc0c0000018187810 */ /* 0x000fe20007ffe0ff */
[----:B------:R-:W-:-:S03]  /*0b00*/  FFMA.FTZ R11, R18, -R21, 0.10546888411045074463 ;  /* 0x3dd80012120b7423 */ /* 0x000fc60000010815 */
[----:B------:R-:W-:Y:S01]  /*0b10*/  LOP3.LUT R24, R24, 0xff800000, RZ, 0xc0, !PT ;  /* 0xff80000018187812 */ /* 0x000fe200078ec0ff */
[C---:B------:R-:W-:Y:S01]  /*0b20*/  FFMA.FTZ R11, R18.reuse, R11, -0.13229703903198242188 ;  /* 0xbe0778e0120b7423 */ /* 0x040fe2000001000b */
[----:B------:R-:W-:Y:S02]  /*0b30*/  @!P1 FMUL R27, R27, 0.5 ;  /* 0x3f0000001b1b9820 */ /* 0x000fe40000400000 */
[----:B------:R-:W-:Y:S01]  /*0b40*/  IADD3 R25, -R24, 0x40800000, RZ ;  /* 0x4080000018197810 */ /* 0x000fe20007ffe1ff */
[----:B------:R-:W-:Y:S01]  /*0b50*/  FFMA.FTZ R11, R18, R11, 0.14491446316242218018 ;  /* 0x3e146475120b7423 */ /* 0x000fe2000001000b */
[----:B------:R-:W-:-:S03]  /*0b60*/  IADD3 R28, R17, -R24, RZ ;  /* 0x80000018111c7210 */ /* 0x000fc60007ffe0ff */
[----:B------:R-:W-:Y:S01]  /*0b70*/  FFMA.FTZ R25, R25, R6, -1 ;  /* 0xbf80000019197423 */ /* 0x000fe20000010006 */
[----:B------:R-:W-:-:S03]  /*0b80*/  FFMA.FTZ R11, R18, R11, -0.16641564667224884033 ;  /* 0xbe2a68dd120b7423 */ /* 0x000fc6000001000b */
[----:B------:R-:W-:Y:S01]  /*0b90*/  FADD R28, R28, R25 ;  /* 0x000000191c1c7221 */ /* 0x000fe20000000000 */
[----:B------:R-:W-:-:S03]  /*0ba0*/  FFMA.FTZ R11, R18, R11, 0.19988867640495300293 ;  /* 0x3e4caf9e120b7423 */ /* 0x000fc6000001000b */
[----:B------:R-:W-:Y:S01]  /*0bb0*/  FFMA.FTZ R19, R28, -R21, 0.10546888411045074463 ;  /* 0x3dd800121c137423 */ /* 0x000fe20000010815 */
[----:B------:R-:W-:-:S03]  /*0bc0*/  FFMA.FTZ R11, R18, R11, -0.25000196695327758789 ;  /* 0xbe800042120b7423 */ /* 0x000fc6000001000b */
[----:B------:R-:W-:Y:S01]  /*0bd0*/  FFMA.FTZ R25, R28, R19, -0.13229703903198242188 ;  /* 0xbe0778e01c197423 */ /* 0x000fe20000010013 */
[----:B------:R-:W-:Y:S02]  /*0be0*/  FFMA.FTZ R19, R18, R11, 0.33333510160446166992 ;  /* 0x3eaaaae612137423 */ /* 0x000fe4000001000b */
[----:B------:R-:W0:Y:S01]  /*0bf0*/  MUFU.EX2 R11, R23 ;  /* 0x00000017000b7308 */ /* 0x000e220000000800 */
[----:B------:R-:W-:Y:S01]  /*0c00*/  FFMA.FTZ R25, R28, R25, 0.14491446316242218018 ;  /* 0x3e1464751c197423 */ /* 0x000fe20000010019 */
[----:B------:R-:W-:-:S03]  /*0c10*/  FFMA.FTZ R19, R18, R19, -0.5 ;  /* 0xbf00000012137423 */ /* 0x000fc60000010013 */
[----:B------:R-:W-:Y:S01]  /*0c20*/  FFMA.FTZ R25, R28, R25, -0.16641564667224884033 ;  /* 0xbe2a68dd1c197423 */ /* 0x000fe20000010019 */
[----:B------:R-:W-:-:S03]  /*0c30*/  FMUL R19, R18, R19 ;  /* 0x0000001312137220 */ /* 0x000fc60000400000 */
[----:B------:R-:W-:Y:S01]  /*0c40*/  FFMA.FTZ R25, R28, R25, 0.19988867640495300293 ;  /* 0x3e4caf9e1c197423 */ /* 0x000fe20000010019 */
[----:B------:R-:W-:Y:S01]  /*0c50*/  FFMA.FTZ R0, R18, R19, R18 ;  /* 0x0000001312007223 */ /* 0x000fe20000010012 */
[----:B------:R-:W-:Y:S02]  /*0c60*/  I2FP.F32.S32 R19, R16 ;  /* 0x0000001000137245 */ /* 0x000fe40000201400 */
[C---:B------:R-:W-:Y:S01]  /*0c70*/  FFMA.FTZ R25, R28.reuse, R25, -0.25000196695327758789 ;  /* 0xbe8000421c197423 */ /* 0x040fe20000010019 */
[----:B0-----:R-:W-:Y:S01]  /*0c80*/  @!P0 FMUL R11, R11, R11 ;  /* 0x0000000b0b0b8220 */ /* 0x001fe20000400000 */
[----:B------:R-:W-:Y:S02]  /*0c90*/  ISETP.GE.U32.AND P0, PT, R9, 0x7f800000, PT ;  /* 0x7f8000000900780c */ /* 0x000fe40003f06070 */
[----:B------:R-:W-:Y:S01]  /*0ca0*/  FFMA.FTZ R25, R28, R25, 0.33333510160446166992 ;  /* 0x3eaaaae61c197423 */ /* 0x000fe20000010019 */
[----:B------:R-:W-:Y:S01]  /*0cb0*/  FMUL R19, R19, 1.1920928955078125e-07 ;  /* 0x3400000013137820 */ /* 0x000fe20000400000 */
[----:B------:R-:W-:-:S02]  /*0cc0*/  FADD.FTZ.RZ R18, R11, 1 ;  /* 0x3f8000000b127421 */ /* 0x000fc4000001c000 */
[C---:B------:R-:W-:Y:S01]  /*0cd0*/  FFMA.FTZ R25, R28.reuse, R25, -0.5 ;  /* 0xbf0000001c197423 */ /* 0x040fe20000010019 */
[----:B------:R-:W-:Y:S02]  /*0ce0*/  FFMA.FTZ R19, R19, 0.69314718246459960938, R8 ;  /* 0x3f31721813137823 */ /* 0x000fe40000010008 */
[----:B------:R-:W-:Y:S01]  /*0cf0*/  IADD3 R18, R18, -0x3f400000, RZ ;  /* 0xc0c0000012127810 */ /* 0x000fe20007ffe0ff */
[----:B------:R-:W-:-:S03]  /*0d00*/  FMUL R25, R28, R25 ;  /* 0x000000191c197220 */ /* 0x000fc60000400000 */
[----:B------:R-:W-:Y:S01]  /*0d10*/  LOP3.LUT R26, R18, 0xff800000, RZ, 0xc0, !PT ;  /* 0xff800000121a7812 */ /* 0x000fe200078ec0ff */
[----:B------:R-:W-:Y:S01]  /*0d20*/  FFMA.FTZ R25, R28, R25, R28 ;  /* 0x000000191c197223 */ /* 0x000fe2000001001c */
[----:B------:R-:W0:Y:S02]  /*0d30*/  MUFU.EX2 R18, R27 ;  /* 0x0000001b00127308 */ /* 0x000e240000000800 */
[----:B------:R-:W-:Y:S02]  /*0d40*/  IADD3 R23, -R26, 0x40800000, RZ ;  /* 0x408000001a177810 */ /* 0x000fe40007ffe1ff */
[----:B------:R-:W-:-:S03]  /*0d50*/  IADD3 R16, R11, -R26, RZ ;  /* 0x8000001a0b107210 */ /* 0x000fc60007ffe0ff */
[----:B------:R-:W-:-:S04]  /*0d60*/  FFMA.FTZ R23, R23, R6, -1 ;  /* 0xbf80000017177423 */ /* 0x000fc80000010006 */
[----:B------:R-:W-:-:S04]  /*0d70*/  FADD R16, R16, R23 ;  /* 0x0000001710107221 */ /* 0x000fc80000000000 */
[----:B------:R-:W-:Y:S01]  /*0d80*/  FFMA.FTZ R23, R16, -R21, 0.10546888411045074463 ;  /* 0x3dd8001210177423 */ /* 0x000fe20000010815 */
[----:B0-----:R-:W-:-:S03]  /*0d90*/  @!P1 FMUL R18, R18, R18 ;  /* 0x0000001212129220 */ /* 0x001fc60000400000 */
[----:B------:R-:W-:Y:S01]  /*0da0*/  FFMA.FTZ R23, R16, R23, -0.13229703903198242188 ;  /* 0xbe0778e010177423 */ /* 0x000fe20000010017 */
[----:B------:R-:W-:Y:S06]  /*0db0*/  @!P0 BRA `(.L_x_3) ;  /* 0x0000000000148947 */ /* 0x000fec0003800000 */
[----:B------:R-:W-:-:S13]  /*0dc0*/  ISETP.GE.AND P0, PT, R9, -0x407fffff, PT ;  /* 0xbf8000010900780c */ /* 0x000fda0003f06270 */
[----:B------:R-:W-:-:S05]  /*0dd0*/  @P0 MOV R8, 0x7f800000 ;  /* 0x7f80000000080802 */ /* 0x000fca0000000f00 */
[C---:B------:R-:W-:Y:S01]  /*0de0*/  @P0 FFMA.FTZ R19, R9.reuse, R8, +INF ;  /* 0x7f80000009130423 */ /* 0x040fe20000010008 */
[----:B------:R-:W-:-:S04]  /*0df0*/  FSETP.NEU.AND P0, PT, R9, RZ, PT ;  /* 0x000000ff0900720b */ /* 0x000fc80003f0d000 */
[----:B------:R-:W-:-:S09]  /*0e00*/  FSEL R19, R19, -RZ, P0 ;  /* 0x800000ff13137208 */ /* 0x000fd20000000000 */
.L_x_3:
[----:B------:R-:W-:Y:S05]  /*0e10*/  BSYNC B0 ;  /* 0x0000000000007941 */ /* 0x000fea0003800000 */
.L_x_2:
[----:B------:R-:W-:Y:S01]  /*0e20*/  FADD.FTZ.RZ R8, R18, 1 ;  /* 0x3f80000012087421 */ /* 0x000fe2000001c000 */
[----:B------:R-:W-:Y:S01]  /*0e30*/  FFMA.FTZ R23, R16, R23, 0.14491446316242218018 ;  /* 0x3e14647510177423 */ /* 0x000fe20000010017 */
[----:B------:R-:W-:Y:S01]  /*0e40*/  FMUL R28, R14, 1.4426950216293334961 ;  /* 0x3fb8aa3b0e1c7820 */ /* 0x000fe20000400000 */
[----:B------:R-:W-:Y:S01]  /*0e50*/  I2FP.F32.S32 R24, R24 ;  /* 0x0000001800187245 */ /* 0x000fe20000201400 */
[----:B------:R-:W-:Y:S01]  /*0e60*/  BSSY B0, `(.L_x_4) ;  /* 0x0000061000007945 */ /* 0x000fe20003800000 */
[----:B------:R-:W-:Y:S01]  /*0e70*/  FFMA.FTZ R23, R16, R23, -0.16641564667224884033 ;  /* 0xbe2a68dd10177423 */ /* 0x000fe20000010017 */
[----:B------:R-:W-:Y:S02]  /*0e80*/  IADD3 R8, R8, -0x3f400000, RZ ;  /* 0xc0c0000008087810 */ /* 0x000fe40007ffe0ff */
[----:B------:R-:W-:Y:S01]  /*0e90*/  FSETP.GEU.AND P0, PT, R28, -126, PT ;  /* 0xc2fc00001c00780b */ /* 0x000fe20003f0e000 */
[----:B------:R-:W-:Y:S01]  /*0ea0*/  FFMA.FTZ R23, R16, R23, 0.19988867640495300293 ;  /* 0x3e4caf9e10177423 */ /* 0x000fe20000010017 */
[----:B------:R-:W-:Y:S01]  /*0eb0*/  LOP3.LUT R27, R8, 0xff800000, RZ, 0xc0, !PT ;  /* 0xff800000081b7812 */ /* 0x000fe200078ec0ff */
[----:B------:R-:W-:Y:S01]  /*0ec0*/  FMUL R24, R24, 1.1920928955078125e-07 ;  /* 0x3400000018187820 */ /* 0x000fe20000400000 */
[----:B------:R-:W-:Y:S01]  /*0ed0*/  I2FP.F32.S32 R26, R26 ;  /* 0x0000001a001a7245 */ /* 0x000fe20000201400 */
[----:B------:R-:W-:Y:S01]  /*0ee0*/  FFMA.FTZ R23, R16, R23, -0.25000196695327758789 ;  /* 0xbe80004210177423 */ /* 0x000fe20000010017 */
[----:B------:R-:W-:-:S02]  /*0ef0*/  IADD3 R9, -R27, 0x40800000, RZ ;  /* 0x408000001b097810 */ /* 0x000fc40007ffe1ff */
[----:B------:R-:W-:Y:S01]  /*0f00*/  IADD3 R8, R18, -R27, RZ ;  /* 0x8000001b12087210 */ /* 0x000fe20007ffe0ff */
[----:B------:R-:W-:Y:S01]  /*0f10*/  FFMA.FTZ R23, R16, R23, 0.33333510160446166992 ;  /* 0x3eaaaae610177423 */ /* 0x000fe20000010017 */
[----:B------:R-:W-:Y:S01]  /*0f20*/  FMUL R26, R26, 1.1920928955078125e-07 ;  /* 0x340000001a1a7820 */ /* 0x000fe20000400000 */
[----:B------:R-:W-:Y:S01]  /*0f30*/  FFMA.FTZ R9, R9, R6, -1 ;  /* 0xbf80000009097423 */ /* 0x000fe20000010006 */
[----:B------:R-:W-:Y:S01]  /*0f40*/  I2FP.F32.S32 R27, R27 ;  /* 0x0000001b001b7245 */ /* 0x000fe20000201400 */
[----:B------:R-:W-:Y:S01]  /*0f50*/  FFMA.FTZ R23, R16, R23, -0.5 ;  /* 0xbf00000010177423 */ /* 0x000fe20000010017 */
[----:B------:R-:W-:Y:S01]  /*0f60*/  @!P0 FMUL R28, R28, 0.5 ;  /* 0x3f0000001c1c8820 */ /* 0x000fe20000400000 */
[----:B------:R-:W-:Y:S01]  /*0f70*/  FADD R8, R8, R9 ;  /* 0x0000000908087221 */ /* 0x000fe20000000000 */
[----:B------:R-:W-:Y:S01]  /*0f80*/  ISETP.GE.U32.AND P6, PT, R7, 0x7f800000, PT ;  /* 0x7f8000000700780c */ /* 0x000fe20003fc6070 */
[----:B------:R-:W-:Y:S01]  /*0f90*/  FMUL R9, R16, R23 ;  /* 0x0000001710097220 */ /* 0x000fe20000400000 */
[----:B------:R-:W-:Y:S01]  /*0fa0*/  FMUL R27, R27, 1.1920928955078125e-07 ;  /* 0x340000001b1b7820 */ /* 0x000fe20000400000 */
[----:B------:R-:W-:Y:S01]  /*0fb0*/  FFMA.FTZ R23, R8, -R21, 0.10546888411045074463 ;  /* 0x3dd8001208177423 */ /* 0x000fe20000010815 */
[----:B------:R-:W-:Y:S01]  /*0fc0*/  I2FP.F32.S32 R22, R22 ;  /* 0x0000001600167245 */ /* 0x000fe20000201400 */
[----:B------:R-:W-:Y:S01]  /*0fd0*/  FFMA.FTZ R9, R16, R9, R16 ;  /* 0x0000000910097223 */ /* 0x000fe20000010010 */
[----:B------:R-:W-:Y:S01]  /*0fe0*/  FFMA.FTZ R16, R24, 0.69314718246459960938, R25 ;  /* 0x3f31721818107823 */ /* 0x000fe20000010019 */
[----:B------:R-:W-:Y:S01]  /*0ff0*/  FFMA.FTZ R23, R8, R23, -0.13229703903198242188 ;  /* 0xbe0778e008177423 */ /* 0x000fe20000010017 */
[----:B------:R-:W-:Y:S01]  /*1000*/  ISETP.GE.U32.AND P1, PT, R17, 0x7f800000, PT ;  /* 0x7f8000001100780c */ /* 0x000fe20003f26070 */
[----:B------:R-:W-:Y:S01]  /*1010*/  FFMA.FTZ R9, R26, 0.69314718246459960938, R9 ;  /* 0x3f3172181a097823 */ /* 0x000fe20000010009 */
[----:B------:R-:W-:Y:S01]  /*1020*/  ISETP.GE.U32.AND P2, PT, R11, 0x7f800000, PT ;  /* 0x7f8000000b00780c */ /* 0x000fe20003f46070 */
[----:B------:R-:W-:Y:S01]  /*1030*/  FFMA.FTZ R23, R8, R23, 0.14491446316242218018 ;  /* 0x3e14647508177423 */ /* 0x000fe20000010017 */
[----:B------:R-:W-:-:S03]  /*1040*/  ISETP.GE.U32.AND P3, PT, R18, 0x7f800000, PT ;  /* 0x7f8000001200780c */ /* 0x000fc60003f66070 */
[----:B------:R-:W-:-:S04]  /*1050*/  FFMA.FTZ R23, R8, R23, -0.16641564667224884033 ;  /* 0xbe2a68dd08177423 */ /* 0x000fc80000010017 */
[----:B------:R-:W-:-:S04]  /*1060*/  FFMA.FTZ R23, R8, R23, 0.19988867640495300293 ;  /* 0x3e4caf9e08177423 */ /* 0x000fc80000010017 */
[----:B------:R-:W-:-:S04]  /*1070*/  FFMA.FTZ R23, R8, R23, -0.25000196695327758789 ;  /* 0xbe80004208177423 */ /* 0x000fc80000010017 */
[C---:B------:R-:W-:Y:S02]  /*1080*/  FFMA.FTZ R29, R8.reuse, R23, 0.33333510160446166992 ;  /* 0x3eaaaae6081d7423 */ /* 0x040fe40000010017 */
[----:B------:R-:W0:Y:S02]  /*1090*/  MUFU.EX2 R23, R28 ;  /* 0x0000001c00177308 */ /* 0x000e240000000800 */
[----:B------:R-:W-:-:S04]  /*10a0*/  FFMA.FTZ R29, R8, R29, -0.5 ;  /* 0xbf000000081d7423 */ /* 0x000fc8000001001d */
[----:B------:R-:W-:-:S04]  /*10b0*/  FMUL R29, R8, R29 ;  /* 0x0000001d081d7220 */ /* 0x000fc80000400000 */
[----:B------:R-:W-:Y:S01]  /*10c0*/  FFMA.FTZ R8, R8, R29, R8 ;  /* 0x0000001d08087223 */ /* 0x000fe20000010008 */
[----:B------:R-:W-:-:S03]  /*10d0*/  FMUL R29, R15, 1.4426950216293334961 ;  /* 0x3fb8aa3b0f1d7820 */ /* 0x000fc60000400000 */
[----:B------:R-:W-:Y:S01]  /*10e0*/  FFMA.FTZ R8, R27, 0.69314718246459960938, R8 ;  /* 0x3f3172181b087823 */ /* 0x000fe20000010008 */
[----:B0-----:R-:W-:Y:S01]  /*10f0*/  @!P0 FMUL R23, R23, R23 ;  /* 0x0000001717178220 */ /* 0x001fe20000400000 */
[----:B------:R-:W-:-:S03]  /*1100*/  FSETP.GEU.AND P0, PT, R29, -126, PT ;  /* 0xc2fc00001d00780b */ /* 0x000fc60003f0e000 */
[C---:B------:R-:W-:Y:S01]  /*1110*/  FADD.FTZ.RZ R24, R23.reuse, 1 ;  /* 0x3f80000017187421 */ /* 0x040fe2000001c000 */
[----:B------:R-:W-:-:S04]  /*1120*/  ISETP.GE.U32.AND P4, PT, R23, 0x7f800000, PT ;  /* 0x7f8000001700780c */ /* 0x000fc80003f86070 */
[----:B------:R-:W-:-:S04]  /*1130*/  IADD3 R24, R24, -0x3f400000, RZ ;  /* 0xc0c0000018187810 */ /* 0x000fc80007ffe0ff */
[----:B------:R-:W-:Y:S01]  /*1140*/  LOP3.LUT R26, R24, 0xff800000, RZ, 0xc0, !PT ;  /* 0xff800000181a7812 */ /* 0x000fe200078ec0ff */
[----:B------:R-:W-:-:S03]  /*1150*/  @!P0 FMUL R29, R29, 0.5 ;  /* 0x3f0000001d1d8820 */ /* 0x000fc60000400000 */
[----:B------:R-:W-:Y:S01]  /*1160*/  IADD3 R25, -R26, 0x40800000, RZ ;  /* 0x408000001a197810 */ /* 0x000fe20007ffe1ff */
[----:B------:R-:W0:Y:S01]  /*1170*/  MUFU.EX2 R24, R29 ;  /* 0x0000001d00187308 */ /* 0x000e220000000800 */
[----:B------:R-:W-:Y:S02]  /*1180*/  IADD3 R28, R23, -R26, RZ ;  /* 0x8000001a171c7210 */ /* 0x000fe40007ffe0ff */
[----:B------:R-:W-:Y:S01]  /*1190*/  I2FP.F32.S32 R26, R26 ;  /* 0x0000001a001a7245 */ /* 0x000fe20000201400 */
[----:B------:R-:W-:-:S04]  /*11a0*/  FFMA.FTZ R25, R25, R6, -1 ;  /* 0xbf80000019197423 */ /* 0x000fc80000010006 */
[----:B------:R-:W-:Y:S01]  /*11b0*/  FADD R28, R28, R25 ;  /* 0x000000191c1c7221 */ /* 0x000fe20000000000 */
[----:B------:R-:W-:-:S03]  /*11c0*/  FMUL R26, R26, 1.1920928955078125e-07 ;  /* 0x340000001a1a7820 */ /* 0x000fc60000400000 */
[----:B------:R-:W-:Y:S01]  /*11d0*/  FFMA.FTZ R25, R28, -R21, 0.10546888411045074463 ;  /* 0x3dd800121c197423 */ /* 0x000fe20000010815 */
[----:B0-----:R-:W-:-:S03]  /*11e0*/  @!P0 FMUL R24, R24, R24 ;  /* 0x0000001818188220 */ /* 0x001fc60000400000 */
[----:B------:R-:W-:Y:S01]  /*11f0*/  FFMA.FTZ R25, R28, R25, -0.13229703903198242188 ;  /* 0xbe0778e01c197423 */ /* 0x000fe20000010019 */
[----:B------:R-:W-:-:S03]  /*1200*/  FSETP.GT.AND P0, PT, R3, 20, PT ;  /* 0x41a000000300780b */ /* 0x000fc60003f04000 */
[----:B------:R-:W-:Y:S01]  /*1210*/  FFMA.FTZ R25, R28, R25, 0.14491446316242218018 ;  /* 0x3e1464751c197423 */ /* 0x000fe20000010019 */
[----:B------:R-:W-:-:S03]  /*1220*/  ISETP.GE.U32.AND P5, PT, R24, 0x7f800000, PT ;  /* 0x7f8000001800780c */ /* 0x000fc60003fa6070 */
[----:B------:R-:W-:-:S04]  /*1230*/  FFMA.FTZ R25, R28, R25, -0.16641564667224884033 ;  /* 0xbe2a68dd1c197423 */ /* 0x000fc80000010019 */
[----:B------:R-:W-:-:S04]  /*1240*/  FFMA.FTZ R25, R28, R25, 0.19988867640495300293 ;  /* 0x3e4caf9e1c197423 */ /* 0x000fc80000010019 */
[----:B------:R-:W-:-:S04]  /*1250*/  FFMA.FTZ R25, R28, R25, -0.25000196695327758789 ;  /* 0xbe8000421c197423 */ /* 0x000fc80000010019 */
[----:B------:R-:W-:-:S04]  /*1260*/  FFMA.FTZ R25, R28, R25, 0.33333510160446166992 ;  /* 0x3eaaaae61c197423 */ /* 0x000fc80000010019 */
[----:B------:R-:W-:-:S04]  /*1270*/  FFMA.FTZ R25, R28, R25, -0.5 ;  /* 0xbf0000001c197423 */ /* 0x000fc80000010019 */
[----:B------:R-:W-:-:S04]  /*1280*/  FMUL R25, R28, R25 ;  /* 0x000000191c197220 */ /* 0x000fc80000400000 */
[----:B------:R-:W-:Y:S01]  /*1290*/  FFMA.FTZ R27, R28, R25, R28 ;  /* 0x000000191c1b7223 */ /* 0x000fe2000001001c */
[----:B------:R-:W-:-:S05]  /*12a0*/  FADD.FTZ.RZ R25, R24, 1 ;  /* 0x3f80000018197421 */ /* 0x000fca000001c000 */
[----:B------:R-:W-:-:S04]  /*12b0*/  IADD3 R25, R25, -0x3f400000, RZ ;  /* 0xc0c0000019197810 */ /* 0x000fc80007ffe0ff */
[----:B------:R-:W-:-:S04]  /*12c0*/  LOP3.LUT R25, R25, 0xff800000, RZ, 0xc0, !PT ;  /* 0xff80000019197812 */ /* 0x000fc800078ec0ff */
[----:B------:R-:W-:-:S05]  /*12d0*/  IADD3 R28, -R25, 0x40800000, RZ ;  /* 0x40800000191c7810 */ /* 0x000fca0007ffe1ff */
[----:B------:R-:W-:Y:S01]  /*12e0*/  FFMA.FTZ R29, R28, R6, -1 ;  /* 0xbf8000001c1d7423 */ /* 0x000fe20000010006 */
[----:B------:R-:W-:Y:S02]  /*12f0*/  IADD3 R6, R24, -R25, RZ ;  /* 0x8000001918067210 */ /* 0x000fe40007ffe0ff */
[----:B------:R-:W-:-:S03]  /*1300*/  I2FP.F32.S32 R25, R25 ;  /* 0x0000001900197245 */ /* 0x000fc60000201400 */
[----:B------:R-:W-:-:S04]  /*1310*/  FADD R6, R6, R29 ;  /* 0x0000001d06067221 */ /* 0x000fc80000000000 */
[----:B------:R-:W-:-:S04]  /*1320*/  FFMA.FTZ R21, R6, -R21, 0.10546888411045074463 ;  /* 0x3dd8001206157423 */ /* 0x000fc80000010815 */
[----:B------:R-:W-:-:S04]  /*1330*/  FFMA.FTZ R21, R6, R21, -0.13229703903198242188 ;  /* 0xbe0778e006157423 */ /* 0x000fc80000010015 */
[----:B------:R-:W-:-:S04]  /*1340*/  FFMA.FTZ R21, R6, R21, 0.14491446316242218018 ;  /* 0x3e14647506157423 */ /* 0x000fc80000010015 */
[----:B------:R-:W-:-:S04]  /*1350*/  FFMA.FTZ R21, R6, R21, -0.16641564667224884033 ;  /* 0xbe2a68dd06157423 */ /* 0x000fc80000010015 */
[----:B------:R-:W-:-:S04]  /*1360*/  FFMA.FTZ R21, R6, R21, 0.19988867640495300293 ;  /* 0x3e4caf9e06157423 */ /* 0x000fc80000010015 */
[----:B------:R-:W-:-:S04]  /*1370*/  FFMA.FTZ R21, R6, R21, -0.25000196695327758789 ;  /* 0xbe80004206157423 */ /* 0x000fc80000010015 */
[----:B------:R-:W-:-:S04]  /*1380*/  FFMA.FTZ R21, R6, R21, 0.33333510160446166992 ;  /* 0x3eaaaae606157423 */ /* 0x000fc80000010015 */
[----:B------:R-:W-:-:S04]  /*1390*/  FFMA.FTZ R21, R6, R21, -0.5 ;  /* 0xbf00000006157423 */ /* 0x000fc80000010015 */
[----:B------:R-:W-:-:S04]  /*13a0*/  FMUL R21, R6, R21 ;  /* 0x0000001506157220 */ /* 0x000fc80000400000 */
[----:B------:R-:W-:Y:S01]  /*13b0*/  FFMA.FTZ R6, R6, R21, R6 ;  /* 0x0000001506067223 */ /* 0x000fe20000010006 */
[----:B------:R-:W-:Y:S01]  /*13c0*/  FFMA.FTZ R21, R26, 0.69314718246459960938, R27 ;  /* 0x3f3172181a157823 */ /* 0x000fe2000001001b */
[----:B------:R-:W-:Y:S01]  /*13d0*/  FMUL R27, R25, 1.1920928955078125e-07 ;  /* 0x34000000191b7820 */ /* 0x000fe20000400000 */
[----:B------:R-:W-:-:S03]  /*13e0*/  FMUL R25, R22, 1.1920928955078125e-07 ;  /* 0x3400000016197820 */ /* 0x000fc60000400000 */
[----:B------:R-:W-:Y:S01]  /*13f0*/  FFMA.FTZ R6, R27, 0.69314718246459960938, R6 ;  /* 0x3f3172181b067823 */ /* 0x000fe20000010006 */
[----:B------:R-:W-:Y:S01]  /*1400*/  FFMA.FTZ R25, R25, 0.69314718246459960938, R0 ;  /* 0x3f31721819197823 */ /* 0x000fe20000010000 */
[----:B------:R-:W-:Y:S06]  /*1410*/  @!P6 BRA `(.L_x_5) ;  /* 0x000000000014e947 */ /* 0x000fec0003800000 */
[----:B------:R-:W-:-:S13]  /*1420*/  ISETP.GE.AND P6, PT, R7, -0x407fffff, PT ;  /* 0xbf8000010700780c */ /* 0x000fda0003fc6270 */
[----:B------:R-:W-:-:S05]  /*1430*/  @P6 MOV R0, 0x7f800000 ;  /* 0x7f80000000006802 */ /* 0x000fca0000000f00 */
[C---:B------:R-:W-:Y:S01]  /*1440*/  @P6 FFMA.FTZ R25, R7.reuse, R0, +INF ;  /* 0x7f80000007196423 */ /* 0x040fe20000010000 */
[----:B------:R-:W-:-:S04]  /*1450*/  FSETP.NEU.AND P6, PT, R7, RZ, PT ;  /* 0x000000ff0700720b */ /* 0x000fc80003fcd000 */
[----:B------:R-:W-:-:S09]  /*1460*/  FSEL R25, R25, -RZ, P6 ;  /* 0x800000ff19197208 */ /* 0x000fd20003000000 */
.L_x_5:
[----:B------:R-:W-:Y:S05]  /*1470*/  BSYNC B0 ;  /* 0x0000000000007941 */ /* 0x000fea0003800000 */
.L_x_4:
[----:B------:R-:W-:Y:S04]  /*1480*/  BSSY B0, `(.L_x_6) ;  /* 0x0000007000007945 */ /* 0x000fe80003800000 */
[----:B------:R-:W-:Y:S05]  /*1490*/  @!P1 BRA `(.L_x_7) ;  /* 0x0000000000149947 */ /* 0x000fea0003800000 */
[C---:B------:R-:W-:Y:S02]  /*14a0*/  ISETP.GE.AND P1, PT, R17.reuse, -0x407fffff, PT ;  /* 0xbf8000011100780c */ /* 0x040fe40003f26270 */
[----:B------:R-:W-:-:S11]  /*14b0*/  FSETP.NEU.AND P6, PT, R17, RZ, PT ;  /* 0x000000ff1100720b */ /* 0x000fd60003fcd000 */
[----:B------:R-:W-:-:S05]  /*14c0*/  @P1 MOV R0, 0x7f800000 ;  /* 0x7f80000000001802 */ /* 0x000fca0000000f00 */
[----:B------:R-:W-:-:S05]  /*14d0*/  @P1 FFMA.FTZ R16, R17, R0, +INF ;  /* 0x7f80000011101423 */ /* 0x000fca0000010000 */
[----:B------:R-:W-:-:S07]  /*14e0*/  FSEL R16, R16, -RZ, P6 ;  /* 0x800000ff10107208 */ /* 0x000fce0003000000 */
.L_x_7:
[----:B------:R-:W-:Y:S05]  /*14f0*/  BSYNC B0 ;  /* 0x0000000000007941 */ /* 0x000fea0003800000 */
.L_x_6:
[----:B------:R-:W-:Y:S04]  /*1500*/  BSSY B0, `(.L_x_8) ;  /* 0x0000007000007945 */ /* 0x000fe80003800000 */
[----:B------:R-:W-:Y:S05]  /*1510*/  @!P2 BRA `(.L_x_9) ;  /* 0x000000000014a947 */ /* 0x000fea0003800000 */
[C---:B------:R-:W-:Y:S02]  /*1520*/  ISETP.GE.AND P1, PT, R11.reuse, -0x407fffff, PT ;  /* 0xbf8000010b00780c */ /* 0x040fe40003f26270 */
[----:B------:R-:W-:-:S11]  /*1530*/  FSETP.NEU.AND P2, PT, R11, RZ, PT ;  /* 0x000000ff0b00720b */ /* 0x000fd60003f4d000 */
[----:B------:R-:W-:-:S05]  /*1540*/  @P1 MOV R0, 0x7f800000 ;  /* 0x7f80000000001802 */ /* 0x000fca0000000f00 */
[----:B------:R-:W-:-:S05]  /*1550*/  @P1 FFMA.FTZ R9, R11, R0, +INF ;  /* 0x7f8000000b091423 */ /* 0x000fca0000010000 */
[----:B------:R-:W-:-:S07]  /*1560*/  FSEL R9, R9, -RZ, P2 ;  /* 0x800000ff09097208 */ /* 0x000fce0001000000 */
.L_x_9:
[----:B------:R-:W-:Y:S05]  /*1570*/  BSYNC B0 ;  /* 0x0000000000007941 */ /* 0x000fea0003800000 */
.L_x_8:
[----:B------:R-:W-:Y:S04]  /*1580*/  BSSY B0, `(.L_x_10) ;  /* 0x0000007000007945 */ /* 0x000fe80003800000 */
[----:B------:R-:W-:Y:S05]  /*1590*/  @!P3 BRA `(.L_x_11) ;  /* 0x000000000014b947 */ /* 0x000fea0003800000 */
[C---:B------:R-:W-:Y:S02]  /*15a0*/  ISETP.GE.AND P1, PT, R18.reuse, -0x407fffff, PT ;  /* 0xbf8000011200780c */ /* 0x040fe40003f26270 */
[----:B------:R-:W-:-:S11]  /*15b0*/  FSETP.NEU.AND P2, PT, R18, RZ, PT ;  /* 0x000000ff1200720b */ /* 0x000fd60003f4d000 */
[----:B------:R-:W-:-:S05]  /*15c0*/  @P1 MOV R7, 0x7f800000 ;  /* 0x7f80000000071802 */ /* 0x000fca0000000f00 */
[----:B------:R-:W-:-:S05]  /*15d0*/  @P1 FFMA.FTZ R8, R18, R7, +INF ;  /* 0x7f80000012081423 */ /* 0x000fca0000010007 */
[----:B------:R-:W-:-:S07]  /*15e0*/  FSEL R8, R8, -RZ, P2 ;  /* 0x800000ff08087208 */ /* 0x000fce0001000000 */
.L_x_11:
[----:B------:R-:W-:Y:S05]  /*15f0*/  BSYNC B0 ;  /* 0x0000000000007941 */ /* 0x000fea0003800000 */
.L_x_10:
[----:B------:R-:W-:Y:S04]  /*1600*/  BSSY B0, `(.L_x_12) ;  /* 0x0000007000007945 */ /* 0x000fe80003800000 */
[----:B------:R-:W-:Y:S05]  /*1610*/  @!P4 BRA `(.L_x_13) ;  /* 0x000000000014c947 */ /* 0x000fea0003800000 */
[C---:B------:R-:W-:Y:S02]  /*1620*/  ISETP.GE.AND P1, PT, R23.reuse, -0x407fffff, PT ;  /* 0xbf8000011700780c */ /* 0x040fe40003f26270 */
[----:B------:R-:W-:-:S11]  /*1630*/  FSETP.NEU.AND P2, PT, R23, RZ, PT ;  /* 0x000000ff1700720b */ /* 0x000fd60003f4d000 */
[----:B------:R-:W-:-:S05]  /*1640*/  @P1 MOV R0, 0x7f800000 ;  /* 0x7f80000000001802 */ /* 0x000fca0000000f00 */
[----:B------:R-:W-:-:S05]  /*1650*/  @P1 FFMA.FTZ R21, R23, R0, +INF ;  /* 0x7f80000017151423 */ /* 0x000fca0000010000 */
[----:B------:R-:W-:-:S07]  /*1660*/  FSEL R21, R21, -RZ, P2 ;  /* 0x800000ff15157208 */ /* 0x000fce0001000000 */
.L_x_13:
[----:B------:R-:W-:Y:S05]  /*1670*/  BSYNC B0 ;  /* 0x0000000000007941 */ /* 0x000fea0003800000 */
.L_x_12:
[----:B------:R-:W-:Y:S04]  /*1680*/  BSSY B0, `(.L_x_14) ;  /* 0x0000007000007945 */ /* 0x000fe80003800000 */
[----:B------:R-:W-:Y:S05]  /*1690*/  @!P5 BRA `(.L_x_15) ;  /* 0x000000000014d947 */ /* 0x000fea0003800000 */
[C---:B------:R-:W-:Y:S02]  /*16a0*/  ISETP.GE.AND P1, PT, R24.reuse, -0x407fffff, PT ;  /* 0xbf8000011800780c */ /* 0x040fe40003f26270 */
[----:B------:R-:W-:-:S11]  /*16b0*/  FSETP.NEU.AND P2, PT, R24, RZ, PT ;  /* 0x000000ff1800720b */ /* 0x000fd60003f4d000 */
[----:B------:R-:W-:-:S05]  /*16c0*/  @P1 MOV R7, 0x7f800000 ;  /* 0x7f80000000071802 */ /* 0x000fca0000000f00 */
[----:B------:R-:W-:-:S05]  /*16d0*/  @P1 FFMA.FTZ R6, R24, R7, +INF ;  /* 0x7f80000018061423 */ /* 0x000fca0000010007 */
[----:B------:R-:W-:-:S07]  /*16e0*/  FSEL R6, R6, -RZ, P2 ;  /* 0x800000ff06067208 */ /* 0x000fce0001000000 */
.L_x_15:
[----:B------:R-:W-:Y:S05]  /*16f0*/  BSYNC B0 ;  /* 0x0000000000007941 */ /* 0x000fea0003800000 */
.L_x_14:
[----:B------:R-:W-:Y:S01]  /*1700*/  FSEL R18, R3, R20, P0 ;  /* 0x0000001403127208 */ /* 0x000fe20000000000 */
[----:B------:R-:W-:Y:S01]  /*1710*/  BSSY B0, `(.L_x_16) ;  /* 0x0000018000007945 */ /* 0x000fe20003800000 */
[----:B------:R-:W-:Y:S02]  /*1720*/  FSETP.GT.AND P1, PT, R4, 20, PT ;  /* 0x41a000000400780b */ /* 0x000fe40003f24000 */
[----:B------:R-:W-:Y:S01]  /*1730*/  FSETP.GT.AND P0, PT, R10, 20, PT ;  /* 0x41a000000a00780b */ /* 0x000fe20003f04000 */
[----:B------:R-:W-:Y:S01]  /*1740*/  FADD.FTZ R22, |R18|, -RZ ;  /* 0x800000ff12167221 */ /* 0x000fe20000010200 */
[----:B------:R-:W-:-:S04]  /*1750*/  FSEL R7, R4, R19, P1 ;  /* 0x0000001304077208 */ /* 0x000fc80000800000 */
[----:B------:R-:W-:-:S13]  /*1760*/  FSETP.GE.AND P2, PT, R22, 0.60000002384185791016, PT ;  /* 0x3f19999a1600780b */ /* 0x000fda0003f46000 */
[----:B------:R-:W-:Y:S05]  /*1770*/  @!P2 BRA `(.L_x_17) ;  /* 0x000000000028a947 */ /* 0x000fea0003800000 */
[C---:B------:R-:W-:Y:S01]  /*1780*/  FMUL R0, R22.reuse, 2.8853900432586669922 ;  /* 0x4038aa3b16007820 */ /* 0x040fe20000400000 */
[----:B------:R-:W-:Y:S01]  /*1790*/  HFMA2.MMA R20, -RZ, RZ, 1.875, 0 ;  /* 0x3f800000ff147435 */ /* 0x000fe200000001ff */
[----:B------:R-:W-:-:S04]  /*17a0*/  FSETP.GE.AND P1, PT, R22, 9.010913848876953125, PT ;  /* 0x41102cb41600780b */ /* 0x000fc80003f26000 */
[----:B------:R-:W0:Y:S02]  /*17b0*/  MUFU.EX2 R0, R0 ;  /* 0x0000000000007308 */ /* 0x000e240000000800 */
[----:B0-----:R-:W-:-:S06]  /*17c0*/  FADD R11, R0, 1 ;  /* 0x3f800000000b7421 */ /* 0x001fcc0000000000 */
[----:B------:R-:W0:Y:S02]  /*17d0*/  MUFU.RCP R11, R11 ;  /* 0x0000000b000b7308 */ /* 0x000e240000001000 */
[----:B0-----:R-:W-:-:S05]  /*17e0*/  FFMA.FTZ R17, R11, -2, R20 ;  /* 0xc00000000b117823 */ /* 0x001fca0000010014 */
[----:B------:R-:W-:-:S04]  /*17f0*/  FSEL R17, R17, 1, !P1 ;  /* 0x3f80000011117808 */ /* 0x000fc80004800000 */
[----:B------:R-:W-:Y:S01]  /*1800*/  LOP3.LUT R18, R17, 0x80000000, R18, 0xf8, !PT ;  /* 0x8000000011127812 */ /* 0x000fe200078ef812 */
[----:B------:R-:W-:Y:S06]  /*1810*/  BRA `(.L_x_18) ;  /* 0x00000000001c7947 */ /* 0x000fec0003800000 */
.L_x_17:
[----:B------:R-:W-:Y:S01]  /*1820*/  MOV R0, 0x3c80f082 ;  /* 0x3c80f08200007802 */ /* 0x000fe20000000f00 */
[----:B------:R-:W-:-:S04]  /*1830*/  FMUL R11, R18, R18 ;  /* 0x00000012120b7220 */ /* 0x000fc80000400000 */
[----:B------:R-:W-:-:S04]  /*1840*/  FFMA.FTZ R0, R11, R0, -0.052303962409496307373 ;  /* 0xbd563cae0b007423 */ /* 0x000fc80000010000 */
[----:B------:R-:W-:-:S04]  /*1850*/  FFMA.FTZ R0, R11, R0, 0.1331529766321182251 ;  /* 0x3e0859410b007423 */ /* 0x000fc80000010000 */
[----:B------:R-:W-:-:S04]  /*1860*/  FFMA.FTZ R0, R11, R0, -0.33332768082618713379 ;  /* 0xbeaaa9ed0b007423 */ /* 0x000fc80000010000 */
[----:B------:R-:W-:-:S04]  /*1870*/  FFMA.FTZ R11, R11, R0, RZ ;  /* 0x000000000b0b7223 */ /* 0x000fc800000100ff */
[----:B------:R-:W-:-:S07]  /*1880*/  FFMA.FTZ R18, R18, R11, R18 ;  /* 0x0000000b12127223 */ /* 0x000fce0000010012 */
.L_x_18:
[----:B------:R-:W-:Y:S05]  /*1890*/  BSYNC B0 ;  /* 0x0000000000007941 */ /* 0x000fea0003800000 */
.L_x_16:
[----:B------:R-:W-:Y:S01]  /*18a0*/  FADD.FTZ R22, |R7|, -RZ ;  /* 0x800000ff07167221 */ /* 0x000fe20000010200 */
[----:B------:R-:W-:Y:S01]  /*18b0*/  BSSY B0, `(.L_x_19) ;  /* 0x0000016000007945 */ /* 0x000fe20003800000 */
[----:B------:R-:W-:Y:S02]  /*18c0*/  FSETP.GT.AND P1, PT, R5, 20, PT ;  /* 0x41a000000500780b */ /* 0x000fe40003f24000 */
[----:B------:R-:W-:Y:S02]  /*18d0*/  FSEL R11, R10, R25, P0 ;  /* 0x000000190a0b7208 */ /* 0x000fe40000000000 */
        /* <DEDUP_REMOVED lines=12> */
.L_x_20:
[----:B------:R-:W-:Y:S01]  /*19a0*/  MOV R0, 0x3c80f082 ;  /* 0x3c80f08200007802 */ /* 0x000fe20000000f00 */
[----:B------:R-:W-:-:S04]  /*19b0*/  FMUL R17, R7, R7 ;  /* 0x0000000707117220 */ /* 0x000fc80000400000 */
[----:B------:R-:W-:-:S04]  /*19c0*/  FFMA.FTZ R0, R17, R0, -0.052303962409496307373 ;  /* 0xbd563cae11007423 */ /* 0x000fc80000010000 */
[----:B------:R-:W-:-:S04]  /*19d0*/  FFMA.FTZ R0, R17, R0, 0.1331529766321182251 ;  /* 0x3e08594111007423 */ /* 0x000fc80000010000 */
[----:B------:R-:W-:-:S04]  /*19e0*/  FFMA.FTZ R0, R17, R0, -0.33332768082618713379 ;  /* 0xbeaaa9ed11007423 */ /* 0x000fc80000010000 */
[----:B------:R-:W-:-:S04]  /*19f0*/  FFMA.FTZ R0, R17, R0, RZ ;  /* 0x0000000011007223 */ /* 0x000fc800000100ff */
[----:B------:R-:W-:-:S07]  /*1a00*/  FFMA.FTZ R7, R7, R0, R7 ;  /* 0x0000000007077223 */ /* 0x000fce0000010007 */
.L_x_21:
[----:B------:R-:W-:Y:S05]  /*1a10*/  BSYNC B0 ;  /* 0x0000000000007941 */ /* 0x000fea0003800000 */
.L_x_19:
        /* <DEDUP_REMOVED lines=16> */
.L_x_23:
[----:B------:R-:W-:Y:S01]  /*1b20*/  MOV R0, 0x3c80f082 ;  /* 0x3c80f08200007802 */ /* 0x000fe20000000f00 */
[----:B------:R-:W-:-:S04]  /*1b30*/  FMUL R17, R11, R11 ;  /* 0x0000000b0b117220 */ /* 0x000fc80000400000 */
[----:B------:R-:W-:-:S04]  /*1b40*/  FFMA.FTZ R0, R17, R0, -0.052303962409496307373 ;  /* 0xbd563cae11007423 */ /* 0x000fc80000010000 */
[----:B------:R-:W-:-:S04]  /*1b50*/  FFMA.FTZ R0, R17, R0, 0.1331529766321182251 ;  /* 0x3e08594111007423 */ /* 0x000fc80000010000 */
[----:B------:R-:W-:-:S04]  /*1b60*/  FFMA.FTZ R0, R17, R0, -0.33332768082618713379 ;  /* 0xbeaaa9ed11007423 */ /* 0x000fc80000010000 */
[----:B------:R-:W-:-:S04]  /*1b70*/  FFMA.FTZ R0, R17, R0, RZ ;  /* 0x0000000011007223 */ /* 0x000fc800000100ff */
[----:B------:R-:W-:-:S07]  /*1b80*/  FFMA.FTZ R11, R11, R0, R11 ;  /* 0x000000000b0b7223 */ /* 0x000fce000001000b */
.L_x_24:
[----:B------:R-:W-:Y:S05]  /*1b90*/  BSYNC B0 ;  /* 0x0000000000007941 */ /* 0x000fea0003800000 */
.L_x_22:
        /* <DEDUP_REMOVED lines=16> */
.L_x_26:
[----:B------:R-:W-:Y:S01]  /*1ca0*/  MOV R0, 0x3c80f082 ;  /* 0x3c80f08200007802 */ /* 0x000fe20000000f00 */
[----:B------:R-:W-:-:S04]  /*1cb0*/  FMUL R9, R16, R16 ;  /* 0x0000001010097220 */ /* 0x000fc80000400000 */
[----:B------:R-:W-:-:S04]  /*1cc0*/  FFMA.FTZ R0, R9, R0, -0.052303962409496307373 ;  /* 0xbd563cae09007423 */ /* 0x000fc80000010000 */
[----:B------:R-:W-:-:S04]  /*1cd0*/  FFMA.FTZ R0, R9, R0, 0.1331529766321182251 ;  /* 0x3e08594109007423 */ /* 0x000fc80000010000 */
[----:B------:R-:W-:-:S04]  /*1ce0*/  FFMA.FTZ R0, R9, R0, -0.33332768082618713379 ;  /* 0xbeaaa9ed09007423 */ /* 0x000fc80000010000 */
[----:B------:R-:W-:-:S04]  /*1cf0*/  FFMA.FTZ R9, R9, R0, RZ ;  /* 0x0000000009097223 */ /* 0x000fc800000100ff */
[----:B------:R-:W-:-:S07]  /*1d00*/  FFMA.FTZ R16, R16, R9, R16 ;  /* 0x0000000910107223 */ /* 0x000fce0000010010 */
.L_x_27:
[----:B------:R-:W-:Y:S05]  /*1d10*/  BSYNC B0 ;  /* 0x0000000000007941 */ /* 0x000fea0003800000 */
.L_x_25:
        /* <DEDUP_REMOVED lines=16> */
.L_x_29:
[----:B------:R-:W-:Y:S01]  /*1e20*/  MOV R0, 0x3c80f082 ;  /* 0x3c80f08200007802 */ /* 0x000fe20000000f00 */
[----:B------:R-:W-:-:S04]  /*1e30*/  FMUL R9, R17, R17 ;  /* 0x0000001111097220 */ /* 0x000fc80000400000 */
[----:B------:R-:W-:-:S04]  /*1e40*/  FFMA.FTZ R0, R9, R0, -0.052303962409496307373 ;  /* 0xbd563cae09007423 */ /* 0x000fc80000010000 */
[----:B------:R-:W-:-:S04]  /*1e50*/  FFMA.FTZ R0, R9, R0, 0.1331529766321182251 ;  /* 0x3e08594109007423 */ /* 0x000fc80000010000 */
[----:B------:R-:W-:-:S04]  /*1e60*/  FFMA.FTZ R0, R9, R0, -0.33332768082618713379 ;  /* 0xbeaaa9ed09007423 */ /* 0x000fc80000010000 */
[----:B------:R-:W-:-:S04]  /*1e70*/  FFMA.FTZ R0, R9, R0, RZ ;  /* 0x0000000009007223 */ /* 0x000fc800000100ff */
[----:B------:R-:W-:-:S07]  /*1e80*/  FFMA.FTZ R17, R17, R0, R17 ;  /* 0x0000000011117223 */ /* 0x000fce0000010011 */
.L_x_30:
[----:B------:R-:W-:Y:S05]  /*1e90*/  BSYNC B0 ;  /* 0x0000000000007941 */ /* 0x000fea0003800000 */
.L_x_28:
        /* <DEDUP_REMOVED lines=16> */
.L_x_32:
[----:B------:R-:W-:Y:S01]  /*1fa0*/  MOV R0, 0x3c80f082 ;  /* 0x3c80f08200007802 */ /* 0x000fe20000000f00 */
[----:B------:R-:W-:-:S04]  /*1fb0*/  FMUL R9, R8, R8 ;  /* 0x0000000808097220 */ /* 0x000fc80000400000 */
[----:B------:R-:W-:-:S04]  /*1fc0*/  FFMA.FTZ R0, R9, R0, -0.052303962409496307373 ;  /* 0xbd563cae09007423 */ /* 0x000fc80000010000 */
[----:B------:R-:W-:-:S04]  /*1fd0*/  FFMA.FTZ R0, R9, R0, 0.1331529766321182251 ;  /* 0x3e08594109007423 */ /* 0x000fc80000010000 */
[----:B------:R-:W-:-:S04]  /*1fe0*/  FFMA.FTZ R0, R9, R0, -0.33332768082618713379 ;  /* 0xbeaaa9ed09007423 */ /* 0x000fc80000010000 */
[----:B------:R-:W-:-:S04]  /*1ff0*/  FFMA.FTZ R9, R9, R0, RZ ;  /* 0x0000000009097223 */ /* 0x000fc800000100ff */
[----:B------:R-:W-:-:S07]  /*2000*/  FFMA.FTZ R20, R8, R9, R8 ;  /* 0x0000000908147223 */ /* 0x000fce0000010008 */
.L_x_33:
[----:B------:R-:W-:Y:S05]  /*2010*/  BSYNC B0 ;  /* 0x0000000000007941 */ /* 0x000fea0003800000 */
.L_x_31:
[----:B------:R-:W-:Y:S01]  /*2020*/  FADD.FTZ R19, |R21|, -RZ ;  /* 0x800000ff15137221 */ /* 0x000fe20000010200 */
[----:B------:R-:W-:Y:S01]  /*2030*/  BSSY B0, `(.L_x_34) ;  /* 0x0000015000007945 */ /* 0x000fe20003800000 */
[----:B------:R-:W-:-:S03]  /*2040*/  FSEL R6, R15, R6, P1 ;  /* 0x000000060f067208 */ /* 0x000fc60000800000 */
        /* <DEDUP_REMOVED lines=12> */
.L_x_35:
[----:B------:R-:W-:Y:S01]  /*2110*/  MOV R0, 0x3c80f082 ;  /* 0x3c80f08200007802 */ /* 0x000fe20000000f00 */
[----:B------:R-:W-:-:S04]  /*2120*/  FMUL R9, R21, R21 ;  /* 0x0000001515097220 */ /* 0x000fc80000400000 */
[----:B------:R-:W-:-:S04]  /*2130*/  FFMA.FTZ R0, R9, R0, -0.052303962409496307373 ;  /* 0xbd563cae09007423 */ /* 0x000fc80000010000 */
[----:B------:R-:W-:-:S04]  /*2140*/  FFMA.FTZ R0, R9, R0, 0.1331529766321182251 ;  /* 0x3e08594109007423 */ /* 0x000fc80000010000 */
[----:B------:R-:W-:-:S04]  /*2150*/  FFMA.FTZ R0, R9, R0, -0.33332768082618713379 ;  /* 0xbeaaa9ed09007423 */ /* 0x000fc80000010000 */
[----:B------:R-:W-:-:S04]  /*2160*/  FFMA.FTZ R0, R9, R0, RZ ;  /* 0x0000000009007223 */ /* 0x000fc800000100ff */
[----:B------:R-:W-:-:S07]  /*2170*/  FFMA.FTZ R21, R21, R0, R21 ;  /* 0x0000000015157223 */ /* 0x000fce0000010015 */
.L_x_36:
[----:B------:R-:W-:Y:S05]  /*2180*/  BSYNC B0 ;  /* 0x0000000000007941 */ /* 0x000fea0003800000 */
.L_x_34:
[----:B------:R-:W-:Y:S01]  /*2190*/  FADD.FTZ R22, |R6|, -RZ ;  /* 0x800000ff06167221 */ /* 0x000fe20000010200 */
[----:B------:R-:W-:Y:S01]  /*21a0*/  BSSY B0, `(.L_x_37) ;  /* 0x0000015000007945 */ /* 0x000fe20003800000 */
[----:B------:R-:W-:-:S03]  /*21b0*/  SHF.R.S32.HI R19, RZ, 0x1f, R2 ;  /* 0x0000001fff137819 */ /* 0x000fc60000011402 */
        /* <DEDUP_REMOVED lines=12> */
.L_x_38:
[----:B------:R-:W-:Y:S01]  /*2280*/  MOV R0, 0x3c80f082 ;  /* 0x3c80f08200007802 */ /* 0x000fe20000000f00 */
[----:B------:R-:W-:-:S04]  /*2290*/  FMUL R9, R6, R6 ;  /* 0x0000000606097220 */ /* 0x000fc80000400000 */
[----:B------:R-:W-:-:S04]  /*22a0*/  FFMA.FTZ R0, R9, R0, -0.052303962409496307373 ;  /* 0xbd563cae09007423 */ /* 0x000fc80000010000 */
[----:B------:R-:W-:-:S04]  /*22b0*/  FFMA.FTZ R0, R9, R0, 0.1331529766321182251 ;  /* 0x3e08594109007423 */ /* 0x000fc80000010000 */
[----:B------:R-:W-:-:S04]  /*22c0*/  FFMA.FTZ R0, R9, R0, -0.33332768082618713379 ;  /* 0xbeaaa9ed09007423 */ /* 0x000fc80000010000 */
[----:B------:R-:W-:-:S04]  /*22d0*/  FFMA.FTZ R9, R9, R0, RZ ;  /* 0x0000000009097223 */ /* 0x000fc800000100ff */
[----:B------:R-:W-:-:S07]  /*22e0*/  FFMA.FTZ R0, R6, R9, R6 ;  /* 0x0000000906007223 */ /* 0x000fce0000010006 */
.L_x_39:
[----:B------:R-:W-:Y:S05]  /*22f0*/  BSYNC B0 ;  /* 0x0000000000007941 */ /* 0x000fea0003800000 */
.L_x_37:
[----:B------:R-:W-:Y:S01]  /*2300*/  ULDC.64 UR6, c[0x0][0x210] ;  /* 0x0000840000067ab9 */ /* 0x000fe20000000a00 */
[----:B------:R-:W-:Y:S01]  /*2310*/  FMUL R9, R4, R7 ;  /* 0x0000000704097220 */ /* 0x000fe20000400000 */
[----:B------:R-:W-:Y:S01]  /*2320*/  LEA R6, P0, R2, UR6, 0x2 ;  /* 0x0000000602067c11 */ /* 0x000fe2000f8010ff */
[----:B------:R-:W-:Y:S01]  /*2330*/  FMUL R10, R10, R11 ;  /* 0x0000000b0a0a7220 */ /* 0x000fe20000400000 */
[----:B------:R-:W-:Y:S01]  /*2340*/  FMUL R8, R3, R18 ;  /* 0x0000001203087220 */ /* 0x000fe20000400000 */
[----:B------:R-:W-:Y:S01]  /*2350*/  FMUL R11, R5, R16 ;  /* 0x00000010050b7220 */ /* 0x000fe20000400000 */
[----:B------:R-:W-:Y:S01]  /*2360*/  LEA.HI.X R7, R2, UR7, R19, 0x2, P0 ;  /* 0x0000000702077c11 */ /* 0x000fe200080f1413 */
[----:B------:R-:W-:Y:S01]  /*2370*/  FMUL R12, R12, R17 ;  /* 0x000000110c0c7220 */ /* 0x000fe20000400000 */
[----:B------:R-:W-:Y:S01]  /*2380*/  FMUL R13, R13, R20 ;  /* 0x000000140d0d7220 */ /* 0x000fe20000400000 */
[----:B------:R-:W-:Y:S01]  /*2390*/  FMUL R14, R14, R21 ;  /* 0x000000150e0e7220 */ /* 0x000fe20000400000 */
[----:B------:R-:W-:Y:S01]  /*23a0*/  FMUL R15, R15, R0 ;  /* 0x000000000f0f7220 */ /* 0x000fe20000400000 */
[----:B------:R-:W-:Y:S04]  /*23b0*/  STG.E.128 desc[UR4][R6.64], R8 ;  /* 0x0000000806007986 */ /* 0x000fe8000c101d04 */
[----:B------:R-:W-:Y:S01]  /*23c0*/  STG.E.128 desc[UR4][R6.64+0x800], R12 ;  /* 0x0008000c06007986 */ /* 0x000fe2000c101d04 */
[----:B------:R-:W-:Y:S05]  /*23d0*/  EXIT ;  /* 0x000000000000794d */ /* 0x000fea0003800000 */
.L_x_40:
[----:B------:R-:W-:-:S00]  /*23e0*/  BRA `(.L_x_40) ;  /* 0xfffffffc00fc7947 */ /* 0x000fc0000383ffff */
[----:B------:R-:W-:-:S00]  /*23f0*/  NOP ;  /* 0x0000000000007918 */ /* 0x000fc00000000000 */
        /* <DEDUP_REMOVED lines=8> */
.L_x_41:


//--------------------- .nv.global.init           --------------------------
	.section	.nv.global.init,"aw",@progbits
.nv.global.init:
	.type		_$_str,@object
	.size		_$_str,(_$_str_$_2 - _$_str)
_$_str:
        /*0000*/ 	.byte	0x5f, 0x5f, 0x43, 0x55, 0x44, 0x41, 0x5f, 0x46, 0x54, 0x5a, 0x00
	.type		_$_str_$_2,@object
	.size		_$_str_$_2,(.L_1 - _$_str_$_2)
_$_str_$_2:
        /*000b*/ 	.byte	0x5f, 0x5f, 0x43, 0x55, 0x44, 0x41, 0x5f, 0x50, 0x52, 0x45, 0x43, 0x5f, 0x53, 0x51, 0x52, 0x54
        /*001b*/ 	.byte	0x00
.L_1:


//--------------------- .nv.constant0.triton_poi_fused__native_batch_norm_legit_no_training_mul_softplus_tanh_5 --------------------------
	.section	.nv.constant0.triton_poi_fused__native_batch_norm_legit_no_training_mul_softplus_tanh_5,"a",@progbits
	.sectionflags	@""
	.align	4
.nv.constant0.triton_poi_fused__native_batch_norm_legit_no_training_mul_softplus_tanh_5:
	.zero		580
